	.target	sm_90a

	.elftype	@"ET_EXEC"


//--------------------- .note.nv.tkinfo           --------------------------
	.section	.note.nv.tkinfo,"",@"SHT_NOTE"
	.sectionflags	@"SHF_NOTE_NV_TKINFO"
	.tkinfo
        /*0018*/ 	.word	0x00000002
        /*0030*/ 	.string	""
        /*0030*/ 	.string	"ptxas"
        /*0030*/ 	.string	"Cuda compilation tools, release 13.0, V13.0.88"
        /*0030*/ 	.string	"Build cuda_13.0.r13.0/compiler.36424714_0"
        /*0030*/ 	.string	"-arch sm_90a -m 64 "



//--------------------- .note.nv.cuinfo           --------------------------
	.section	.note.nv.cuinfo,"",@"SHT_NOTE"
	.sectionflags	@"SHF_NOTE_NV_CUINFO"
        /*0018*/ 	.short	0x0002
        /*001a*/ 	.short	0x005a
        /*001c*/ 	.short	0x0082
	.zero		2


//--------------------- .nv.info                  --------------------------
	.section	.nv.info,"",@"SHT_CUDA_INFO"
	.align	4


	//----- nvinfo : EIATTR_REGCOUNT
	.align		4
        /*0000*/ 	.byte	0x04, 0x2f
        /*0002*/ 	.short	(.L_15 - .L_14)
	.align		4
.L_14:
        /*0004*/ 	.word	index@(_ZN7cutlass13device_kernelINS_4gemm6kernel13GemmUniversalIN4cute5tupleIJiiiiEEENS1_10collective13CollectiveMmaINS1_34MainloopSm90TmaGmmaWarpSpecializedILi5ENS5_IJNS4_1CILi1EEESB_SB_EEENS1_32KernelTmaWarpSpecializedPingpongEEENS5_IJNSA_ILi64EEENSA_ILi256EEENSA_ILi128EEEEEENS_6half_tENS5_IJlSB_lEEESJ_SK_NS4_8TiledMMAINS4_8MMA_AtomIJNS4_4SM904GMMA26MMA_64x256x16_F32F16F16_SSILNSO_5MajorE0ELSQ_0ELNSO_7ScaleInE1ELSR_1EEEEEENS4_6LayoutISC_NS5_IJNSA_ILi0EEESV_SV_EEEEENS5_IJNS4_10UnderscoreESY_SY_EEEEENS4_13SM90_TMA_LOADENS4_14ComposedLayoutINS4_7SwizzleILi3ELi4ELi3EEENS4_18smem_ptr_flag_bitsILi16EEENSU_INS5_IJNSA_ILi8EEESF_EEENS5_IJSF_SB_EEEEEEEvNS4_8identityES11_S1B_vS1C_EENS_8epilogue10collective6detail29Sm90TmaWarpSpecializedAdapterINS1F_15DefaultEpilogueISJ_SK_SK_NS1E_6thread17LinearCombinationISJ_Li1EffLNS1J_9ScaleType4KindE0ELNS_15FloatRoundStyleE2ESJ_EENS1_15EpilogueDefaultEEEEEvvEEEEvNT_6ParamsE)
        /*0008*/ 	.word	0x000000a8


	//----- nvinfo : EIATTR_FRAME_SIZE
	.align		4
.L_15:
        /*000c*/ 	.byte	0x04, 0x11
        /*000e*/ 	.short	(.L_17 - .L_16)
	.align		4
.L_16:
        /*0010*/ 	.word	index@(_ZN7cutlass13device_kernelINS_4gemm6kernel13GemmUniversalIN4cute5tupleIJiiiiEEENS1_10collective13CollectiveMmaINS1_34MainloopSm90TmaGmmaWarpSpecializedILi5ENS5_IJNS4_1CILi1EEESB_SB_EEENS1_32KernelTmaWarpSpecializedPingpongEEENS5_IJNSA_ILi64EEENSA_ILi256EEENSA_ILi128EEEEEENS_6half_tENS5_IJlSB_lEEESJ_SK_NS4_8TiledMMAINS4_8MMA_AtomIJNS4_4SM904GMMA26MMA_64x256x16_F32F16F16_SSILNSO_5MajorE0ELSQ_0ELNSO_7ScaleInE1ELSR_1EEEEEENS4_6LayoutISC_NS5_IJNSA_ILi0EEESV_SV_EEEEENS5_IJNS4_10UnderscoreESY_SY_EEEEENS4_13SM90_TMA_LOADENS4_14ComposedLayoutINS4_7SwizzleILi3ELi4ELi3EEENS4_18smem_ptr_flag_bitsILi16EEENSU_INS5_IJNSA_ILi8EEESF_EEENS5_IJSF_SB_EEEEEEEvNS4_8identityES11_S1B_vS1C_EENS_8epilogue10collective6detail29Sm90TmaWarpSpecializedAdapterINS1F_15DefaultEpilogueISJ_SK_SK_NS1E_6thread17LinearCombinationISJ_Li1EffLNS1J_9ScaleType4KindE0ELNS_15FloatRoundStyleE2ESJ_EENS1_15EpilogueDefaultEEEEEvvEEEEvNT_6ParamsE)
        /*0014*/ 	.word	0x00000008


	//----- nvinfo : EIATTR_MIN_STACK_SIZE
	.align		4
.L_17:
        /*0018*/ 	.byte	0x04, 0x12
        /*001a*/ 	.short	(.L_19 - .L_18)
	.align		4
.L_18:
        /*001c*/ 	.word	index@(_ZN7cutlass13device_kernelINS_4gemm6kernel13GemmUniversalIN4cute5tupleIJiiiiEEENS1_10collective13CollectiveMmaINS1_34MainloopSm90TmaGmmaWarpSpecializedILi5ENS5_IJNS4_1CILi1EEESB_SB_EEENS1_32KernelTmaWarpSpecializedPingpongEEENS5_IJNSA_ILi64EEENSA_ILi256EEENSA_ILi128EEEEEENS_6half_tENS5_IJlSB_lEEESJ_SK_NS4_8TiledMMAINS4_8MMA_AtomIJNS4_4SM904GMMA26MMA_64x256x16_F32F16F16_SSILNSO_5MajorE0ELSQ_0ELNSO_7ScaleInE1ELSR_1EEEEEENS4_6LayoutISC_NS5_IJNSA_ILi0EEESV_SV_EEEEENS5_IJNS4_10UnderscoreESY_SY_EEEEENS4_13SM90_TMA_LOADENS4_14ComposedLayoutINS4_7SwizzleILi3ELi4ELi3EEENS4_18smem_ptr_flag_bitsILi16EEENSU_INS5_IJNSA_ILi8EEESF_EEENS5_IJSF_SB_EEEEEEEvNS4_8identityES11_S1B_vS1C_EENS_8epilogue10collective6detail29Sm90TmaWarpSpecializedAdapterINS1F_15DefaultEpilogueISJ_SK_SK_NS1E_6thread17LinearCombinationISJ_Li1EffLNS1J_9ScaleType4KindE0ELNS_15FloatRoundStyleE2ESJ_EENS1_15EpilogueDefaultEEEEEvvEEEEvNT_6ParamsE)
        /*0020*/ 	.word	0x00000008
.L_19:


//--------------------- .nv.compat                --------------------------
	.section	.nv.compat,"",@"SHT_CUDA_COMPAT_INFO"
	.align	4
        /*0000*/ 	.byte	0x02, 0x09, 0x01, 0x00, 0x02, 0x02, 0x04, 0x00, 0x02, 0x05, 0x05, 0x00, 0x03, 0x07, 0x01, 0x01
        /*0010*/ 	.byte	0x02, 0x03, 0x01, 0x00, 0x02, 0x06, 0x01, 0x00, 0x04, 0x0b, 0x08, 0x00, 0x00, 0x00, 0x00, 0x00
        /*0020*/ 	.byte	0x00, 0x00, 0x00, 0x00


//--------------------- .nv.info._ZN7cutlass13device_kernelINS_4gemm6kernel13GemmUniversalIN4cute5tupleIJiiiiEEENS1_10collective13CollectiveMmaINS1_34MainloopSm90TmaGmmaWarpSpecializedILi5ENS5_IJNS4_1CILi1EEESB_SB_EEENS1_32KernelTmaWarpSpecializedPingpongEEENS5_IJNSA_ILi64EEENSA_ILi256EEENSA_ILi128EEEEEENS_6half_tENS5_IJlSB_lEEESJ_SK_NS4_8TiledMMAINS4_8MMA_AtomIJNS4_4SM904GMMA26MMA_64x256x16_F32F16F16_SSILNSO_5MajorE0ELSQ_0ELNSO_7ScaleInE1ELSR_1EEEEEENS4_6LayoutISC_NS5_IJNSA_ILi0EEESV_SV_EEEEENS5_IJNS4_10UnderscoreESY_SY_EEEEENS4_13SM90_TMA_LOADENS4_14ComposedLayoutINS4_7SwizzleILi3ELi4ELi3EEENS4_18smem_ptr_flag_bitsILi16EEENSU_INS5_IJNSA_ILi8EEESF_EEENS5_IJSF_SB_EEEEEEEvNS4_8identityES11_S1B_vS1C_EENS_8epilogue10collective6detail29Sm90TmaWarpSpecializedAdapterINS1F_15DefaultEpilogueISJ_SK_SK_NS1E_6thread17LinearCombinationISJ_Li1EffLNS1J_9ScaleType4KindE0ELNS_15FloatRoundStyleE2ESJ_EENS1_15EpilogueDefaultEEEEEvvEEEEvNT_6ParamsE --------------------------
	.section	.nv.info._ZN7cutlass13device_kernelINS_4gemm6kernel13GemmUniversalIN4cute5tupleIJiiiiEEENS1_10collective13CollectiveMmaINS1_34MainloopSm90TmaGmmaWarpSpecializedILi5ENS5_IJNS4_1CILi1EEESB_SB_EEENS1_32KernelTmaWarpSpecializedPingpongEEENS5_IJNSA_ILi64EEENSA_ILi256EEENSA_ILi128EEEEEENS_6half_tENS5_IJlSB_lEEESJ_SK_NS4_8TiledMMAINS4_8MMA_AtomIJNS4_4SM904GMMA26MMA_64x256x16_F32F16F16_SSILNSO_5MajorE0ELSQ_0ELNSO_7ScaleInE1ELSR_1EEEEEENS4_6LayoutISC_NS5_IJNSA_ILi0EEESV_SV_EEEEENS5_IJNS4_10UnderscoreESY_SY_EEEEENS4_13SM90_TMA_LOADENS4_14ComposedLayoutINS4_7SwizzleILi3ELi4ELi3EEENS4_18smem_ptr_flag_bitsILi16EEENSU_INS5_IJNSA_ILi8EEESF_EEENS5_IJSF_SB_EEEEEEEvNS4_8identityES11_S1B_vS1C_EENS_8epilogue10collective6detail29Sm90TmaWarpSpecializedAdapterINS1F_15DefaultEpilogueISJ_SK_SK_NS1E_6thread17LinearCombinationISJ_Li1EffLNS1J_9ScaleType4KindE0ELNS_15FloatRoundStyleE2ESJ_EENS1_15EpilogueDefaultEEEEEvvEEEEvNT_6ParamsE,"",@"SHT_CUDA_INFO"
	.sectionflags	@""
	.align	4


	//----- nvinfo : EIATTR_CUDA_API_VERSION
	.align		4
        /*0000*/ 	.byte	0x04, 0x37
        /*0002*/ 	.short	(.L_21 - .L_20)
.L_20:
        /*0004*/ 	.word	0x00000082


	//----- nvinfo : EIATTR_KPARAM_INFO
	.align		4
.L_21:
        /*0008*/ 	.byte	0x04, 0x17
        /*000a*/ 	.short	(.L_23 - .L_22)
.L_22:
        /*000c*/ 	.word	0x00000000
        /*0010*/ 	.short	0x0000
        /*0012*/ 	.short	0x0070
        /*0014*/ 	.byte	0x00, 0xf0, 0x01, 0x10


	//----- nvinfo : EIATTR_SPARSE_MMA_MASK
	.align		4
.L_23:
        /*0018*/ 	.byte	0x03, 0x50
        /*001a*/ 	.short	0x0000


	//----- nvinfo : EIATTR_MAXREG_COUNT
	.align		4
        /*001c*/ 	.byte	0x03, 0x1b
        /*001e*/ 	.short	0x00a8


	//----- nvinfo : EIATTR_NUM_BARRIERS
	.align		4
        /*0020*/ 	.byte	0x02, 0x4c
        /*0022*/ 	.byte	0x01
	.zero		1


	//----- nvinfo : EIATTR_EXTERNS
	.align		4
        /*0024*/ 	.byte	0x04, 0x0f
        /*0026*/ 	.short	(.L_25 - .L_24)


	//   ....[0]....
	.align		4
.L_24:
        /*0028*/ 	.word	index@(__assertfail)


	//----- nvinfo : EIATTR_ANNOTATIONS
	.align		4
.L_25:
        /*002c*/ 	.byte	0x04, 0x55
        /*002e*/ 	.short	(.L_27 - .L_26)


	//   ....[0]....
.L_26:
        /*0030*/ 	.word	0x00000001
        /*0034*/ 	.byte	0xf0, 0x0a, 0x00, 0x00, 0x01, 0x00, 0x00, 0x00, 0xe0, 0xa0, 0x00, 0x00, 0x01, 0x00, 0x00, 0x00
        /*0044*/ 	.byte	0xb0, 0xad, 0x00, 0x00


	//----- nvinfo : EIATTR_MERCURY_ISA_VERSION
	.align		4
.L_27:
        /*0048*/ 	.byte	0x03, 0x5f
        /*004a*/ 	.short	0x0101


	//----- nvinfo : EIATTR_INT_WARP_WIDE_INSTR_OFFSETS
	.align		4
        /*004c*/ 	.byte	0x04, 0x31
        /*004e*/ 	.short	(.L_29 - .L_28)


	//   ....[0]....
.L_28:
        /*0050*/ 	.word	0x00000400


	//   ....[1]....
        /*0054*/ 	.word	0x00000420


	//   ....[2]....
        /*0058*/ 	.word	0x000004a0


	//   ....[3]....
        /*005c*/ 	.word	0x000004b0


	//   ....[4]....
        /*0060*/ 	.word	0x000004c0


	//   ....[5]....
        /*0064*/ 	.word	0x000004e0


	//   ....[6]....
        /*0068*/ 	.word	0x00000570


	//   ....[7]....
        /*006c*/ 	.word	0x00000590


	//----- nvinfo : EIATTR_COOP_GROUP_MASK_REGIDS
	.align		4
.L_29:
        /*0070*/ 	.byte	0x04, 0x29
        /*0072*/ 	.short	(.L_31 - .L_30)


	//   ....[0]....
.L_30:
        /*0074*/ 	.word	0xffffffff


	//   ....[1]....
        /*0078*/ 	.word	0xffffffff


	//   ....[2]....
        /*007c*/ 	.word	0xffffffff


	//   ....[3]....
        /*0080*/ 	.word	0xffffffff


	//   ....[4]....
        /*0084*/ 	.word	0xffffffff


	//   ....[5]....
        /*0088*/ 	.word	0xffffffff


	//----- nvinfo : EIATTR_COOP_GROUP_INSTR_OFFSETS
	.align		4
.L_31:
        /*008c*/ 	.byte	0x04, 0x28
        /*008e*/ 	.short	(.L_33 - .L_32)


	//   ....[0]....
.L_32:
        /*0090*/ 	.word	0x00000070


	//   ....[1]....
        /*0094*/ 	.word	0x00000080


	//   ....[2]....
        /*0098*/ 	.word	0x00000140


	//   ....[3]....
        /*009c*/ 	.word	0x000002f0


	//   ....[4]....
        /*00a0*/ 	.word	0x00000330


	//   ....[5]....
        /*00a4*/ 	.word	0x00000380


	//----- nvinfo : EIATTR_REG_RECONFIG
	.align		4
.L_33:
        /*00a8*/ 	.byte	0x01, 0x54
	.zero		2


	//----- nvinfo : EIATTR_SYSCALL_OFFSETS
	.align		4
        /*00ac*/ 	.byte	0x04, 0x46
        /*00ae*/ 	.short	(.L_35 - .L_34)


	//   ....[0]....
.L_34:
        /*00b0*/ 	.word	0x000015a0


	//----- nvinfo : EIATTR_MBARRIER_INSTR_OFFSETS
	.align		4
.L_35:
        /*00b4*/ 	.byte	0x04, 0x39
        /*00b6*/ 	.short	(.L_37 - .L_36)


	//   ....[0]....
.L_36:
        /*00b8*/ 	.word	0x00000240
        /*00bc*/ 	.word	0x000000ff
        /*00c0*/ 	.word	0x00000000
        /*00c4*/ 	.short	0x0100
        /*00c6*/ 	.byte	0x08
	.zero		1


	//   ....[1]....
        /*00c8*/ 	.word	0x00000250
        /*00cc*/ 	.word	0x000000ff
        /*00d0*/ 	.word	0x00000028
        /*00d4*/ 	.short	0x0100
        /*00d6*/ 	.byte	0x08
	.zero		1


	//   ....[2]....
        /*00d8*/ 	.word	0x00000260
        /*00dc*/ 	.word	0x000000ff
        /*00e0*/ 	.word	0x00000008
        /*00e4*/ 	.short	0x0100
        /*00e6*/ 	.byte	0x08
	.zero		1


	//   ....[3]....
        /*00e8*/ 	.word	0x00000270
        /*00ec*/ 	.word	0x000000ff
        /*00f0*/ 	.word	0x00000030
        /*00f4*/ 	.short	0x0100
        /*00f6*/ 	.byte	0x08
	.zero		1


	//   ....[4]....
        /*00f8*/ 	.word	0x00000280
        /*00fc*/ 	.word	0x000000ff
        /*0100*/ 	.word	0x00000010
        /*0104*/ 	.short	0x0100
        /*0106*/ 	.byte	0x08
	.zero		1


	//   ....[5]....
        /*0108*/ 	.word	0x00000290
        /*010c*/ 	.word	0x000000ff
        /*0110*/ 	.word	0x00000038
        /*0114*/ 	.short	0x0100
        /*0116*/ 	.byte	0x08
	.zero		1


	//   ....[6]....
        /*0118*/ 	.word	0x000002a0
        /*011c*/ 	.word	0x000000ff
        /*0120*/ 	.word	0x00000018
        /*0124*/ 	.short	0x0100
        /*0126*/ 	.byte	0x08
	.zero		1


	//   ....[7]....
        /*0128*/ 	.word	0x000002b0
        /*012c*/ 	.word	0x000000ff
        /*0130*/ 	.word	0x00000040
        /*0134*/ 	.short	0x0100
        /*0136*/ 	.byte	0x08
	.zero		1


	//   ....[8]....
        /*0138*/ 	.word	0x000002c0
        /*013c*/ 	.word	0x000000ff
        /*0140*/ 	.word	0x00000020
        /*0144*/ 	.short	0x0100
        /*0146*/ 	.byte	0x08
	.zero		1


	//   ....[9]....
        /*0148*/ 	.word	0x000002d0
        /*014c*/ 	.word	0x000000ff
        /*0150*/ 	.word	0x00000048
        /*0154*/ 	.short	0x0100
        /*0156*/ 	.byte	0x08
	.zero		1


	//   ....[10]....
        /*0158*/ 	.word	0x000005d0
        /*015c*/ 	.word	0x000000ff
        /*0160*/ 	.word	0x00000080
        /*0164*/ 	.short	0x0100
        /*0166*/ 	.byte	0x08
	.zero		1


	//   ....[11]....
        /*0168*/ 	.word	0x00000640
        /*016c*/ 	.word	0x000000ff
        /*0170*/ 	.word	0x00000088
        /*0174*/ 	.short	0x0100
        /*0176*/ 	.byte	0x08
	.zero		1


	//   ....[12]....
        /*0178*/ 	.word	0x00000660
        /*017c*/ 	.word	0x000000ff
        /*0180*/ 	.word	0x00000060
        /*0184*/ 	.short	0x0100
        /*0186*/ 	.byte	0x09
	.zero		1


	//   ....[13]....
        /*0188*/ 	.word	0x00000670
        /*018c*/ 	.word	0x000000ff
        /*0190*/ 	.word	0x00000068
        /*0194*/ 	.short	0x0100
        /*0196*/ 	.byte	0x09
	.zero		1


	//   ....[14]....
        /*0198*/ 	.word	0x00000680
        /*019c*/ 	.word	0x000000ff
        /*01a0*/ 	.word	0x00000070
        /*01a4*/ 	.short	0x0100
        /*01a6*/ 	.byte	0x09
	.zero		1


	//   ....[15]....
        /*01a8*/ 	.word	0x00000690
        /*01ac*/ 	.word	0x000000ff
        /*01b0*/ 	.word	0x00000078
        /*01b4*/ 	.short	0x0100
        /*01b6*/ 	.byte	0x09
	.zero		1


	//   ....[16]....
        /*01b8*/ 	.word	0x00001480
        /*01bc*/ 	.word	0x0000009d
        /*01c0*/ 	.word	0x00000000
        /*01c4*/ 	.short	0x010a
        /*01c6*/ 	.byte	0x2a
	.zero		1


	//   ....[17]....
        /*01c8*/ 	.word	0x00001620
        /*01cc*/ 	.word	0x00000003
        /*01d0*/ 	.word	0x00000000
        /*01d4*/ 	.short	0x010a
        /*01d6*/ 	.byte	0x3f
	.zero		1


	//   ....[18]....
        /*01d8*/ 	.word	0x00001680
        /*01dc*/ 	.word	0x00000003
        /*01e0*/ 	.word	0x00000000
        /*01e4*/ 	.short	0x010a
        /*01e6*/ 	.byte	0x3f
	.zero		1


	//   ....[19]....
        /*01e8*/ 	.word	0x00001c10
        /*01ec*/ 	.word	0x000000ff
        /*01f0*/ 	.word	0x00000000
        /*01f4*/ 	.short	0x010a
        /*01f6*/ 	.byte	0x08
	.zero		1


	//   ....[20]....
        /*01f8*/ 	.word	0x00001c50
        /*01fc*/ 	.word	0x000000ff
        /*0200*/ 	.word	0x00000000
        /*0204*/ 	.short	0x010a
        /*0206*/ 	.byte	0x08
	.zero		1


	//   ....[21]....
        /*0208*/ 	.word	0x000020e0
        /*020c*/ 	.word	0x000000ff
        /*0210*/ 	.word	0x00000000
        /*0214*/ 	.short	0x0101
        /*0216*/ 	.byte	0x08
	.zero		1


	//   ....[22]....
        /*0218*/ 	.word	0x000021d0
        /*021c*/ 	.word	0x0000009e
        /*0220*/ 	.word	0x00000000
        /*0224*/ 	.short	0x0101
        /*0226*/ 	.byte	0x2d
	.zero		1


	//   ....[23]....
        /*0228*/ 	.word	0x000022a0
        /*022c*/ 	.word	0x000000ff
        /*0230*/ 	.word	0x00000000
        /*0234*/ 	.short	0x0101
        /*0236*/ 	.byte	0x06
	.zero		1


	//   ....[24]....
        /*0238*/ 	.word	0x00002350
        /*023c*/ 	.word	0x0000009d
        /*0240*/ 	.word	0x00000010
        /*0244*/ 	.short	0x010a
        /*0246*/ 	.byte	0x2a
	.zero		1


	//   ....[25]....
        /*0248*/ 	.word	0x0000a100
        /*024c*/ 	.word	0x000000a0
        /*0250*/ 	.word	0x00000000
        /*0254*/ 	.short	0x0101
        /*0256*/ 	.byte	0x2d
	.zero		1


	//   ....[26]....
        /*0258*/ 	.word	0x0000aa60
        /*025c*/ 	.word	0x0000000a
        /*0260*/ 	.word	0x00000028
        /*0264*/ 	.short	0x010a
        /*0266*/ 	.byte	0x3f
	.zero		1


	//   ....[27]....
        /*0268*/ 	.word	0x0000aec0
        /*026c*/ 	.word	0x00000005
        /*0270*/ 	.word	0x00000088
        /*0274*/ 	.short	0x0101
        /*0276*/ 	.byte	0x3f
	.zero		1


	//   ....[28]....
        /*0278*/ 	.word	0x0000b640
        /*027c*/ 	.word	0x00000009
        /*0280*/ 	.word	0x00000000
        /*0284*/ 	.short	0x010a
        /*0286*/ 	.byte	0x3f
	.zero		1


	//   ....[29]....
        /*0288*/ 	.word	0x0000b6c0
        /*028c*/ 	.word	0x00000008
        /*0290*/ 	.word	0x00000000
        /*0294*/ 	.short	0x010a
        /*0296*/ 	.byte	0x3f
	.zero		1


	//   ....[30]....
        /*0298*/ 	.word	0x0000b750
        /*029c*/ 	.word	0x00000009
        /*02a0*/ 	.word	0x00000000
        /*02a4*/ 	.short	0x010a
        /*02a6*/ 	.byte	0x3f
	.zero		1


	//   ....[31]....
        /*02a8*/ 	.word	0x0000b7e0
        /*02ac*/ 	.word	0x00000006
        /*02b0*/ 	.word	0x00000000
        /*02b4*/ 	.short	0x010a
        /*02b6*/ 	.byte	0x3f
	.zero		1


	//   ....[32]....
        /*02b8*/ 	.word	0x0000b870
        /*02bc*/ 	.word	0x00000003
        /*02c0*/ 	.word	0x00000000
        /*02c4*/ 	.short	0x010a
        /*02c6*/ 	.byte	0x3f
	.zero		1


	//   ....[33]....
        /*02c8*/ 	.word	0x0000b8d0
        /*02cc*/ 	.word	0x0000009f
        /*02d0*/ 	.word	0x00000000
        /*02d4*/ 	.short	0x010a
        /*02d6*/ 	.byte	0x3f
	.zero		1


	//   ....[34]....
        /*02d8*/ 	.word	0x0000b920
        /*02dc*/ 	.word	0x00000003
        /*02e0*/ 	.word	0x00000000
        /*02e4*/ 	.short	0x010a
        /*02e6*/ 	.byte	0x3f
	.zero		1


	//   ....[35]....
        /*02e8*/ 	.word	0x0000b980
        /*02ec*/ 	.word	0x00000004
        /*02f0*/ 	.word	0x00000000
        /*02f4*/ 	.short	0x010a
        /*02f6*/ 	.byte	0x3f
	.zero		1


	//   ....[36]....
        /*02f8*/ 	.word	0x0000b9d0
        /*02fc*/ 	.word	0x0000009f
        /*0300*/ 	.word	0x00000010
        /*0304*/ 	.short	0x010a
        /*0306*/ 	.byte	0x3f
	.zero		1


	//   ....[37]....
        /*0308*/ 	.word	0x0000baa0
        /*030c*/ 	.word	0x0000000a
        /*0310*/ 	.word	0x00000028
        /*0314*/ 	.short	0x010a
        /*0316*/ 	.byte	0x3f
	.zero		1


	//   ....[38]....
        /*0318*/ 	.word	0x0000bb70
        /*031c*/ 	.word	0x00000009
        /*0320*/ 	.word	0x00000000
        /*0324*/ 	.short	0x010a
        /*0326*/ 	.byte	0x3f
	.zero		1


	//   ....[39]....
        /*0328*/ 	.word	0x0000bbc0
        /*032c*/ 	.word	0x00000008
        /*0330*/ 	.word	0x00000000
        /*0334*/ 	.short	0x010a
        /*0336*/ 	.byte	0x3f
	.zero		1


	//   ....[40]....
        /*0338*/ 	.word	0x0000bc10
        /*033c*/ 	.word	0x00000009
        /*0340*/ 	.word	0x00000000
        /*0344*/ 	.short	0x010a
        /*0346*/ 	.byte	0x3f
	.zero		1


	//   ....[41]....
        /*0348*/ 	.word	0x0000bc60
        /*034c*/ 	.word	0x00000006
        /*0350*/ 	.word	0x00000000
        /*0354*/ 	.short	0x010a
        /*0356*/ 	.byte	0x3f
	.zero		1


	//----- nvinfo : EIATTR_NUM_MBARRIERS
	.align		4
.L_37:
        /*0358*/ 	.byte	0x03, 0x38
        /*035a*/ 	.short	0x0010


	//----- nvinfo : EIATTR_EXIT_INSTR_OFFSETS
	.align		4
        /*035c*/ 	.byte	0x04, 0x1c
        /*035e*/ 	.short	(.L_39 - .L_38)


	//   ....[0]....
.L_38:
        /*0360*/ 	.word	0x000011a0


	//   ....[1]....
        /*0364*/ 	.word	0x00001200


	//   ....[2]....
        /*0368*/ 	.word	0x0000a790


	//   ....[3]....
        /*036c*/ 	.word	0x0000a7c0


	//   ....[4]....
        /*0370*/ 	.word	0x0000b8c0


	//----- nvinfo : EIATTR_MAX_THREADS
	.align		4
.L_39:
        /*0374*/ 	.byte	0x04, 0x05
        /*0376*/ 	.short	(.L_41 - .L_40)
.L_40:
        /*0378*/ 	.word	0x00000180
        /*037c*/ 	.word	0x00000001
        /*0380*/ 	.word	0x00000001


	//----- nvinfo : EIATTR_CRS_STACK_SIZE
	.align		4
.L_41:
        /*0384*/ 	.byte	0x04, 0x1e
        /*0386*/ 	.short	(.L_43 - .L_42)
.L_42:
        /*0388*/ 	.word	0x00000000


	//----- nvinfo : EIATTR_CBANK_PARAM_SIZE
	.align		4
.L_43:
        /*038c*/ 	.byte	0x03, 0x19
        /*038e*/ 	.short	0x0470


	//----- nvinfo : EIATTR_PARAM_CBANK
	.align		4
        /*0390*/ 	.byte	0x04, 0x0a
        /*0392*/ 	.short	(.L_45 - .L_44)
	.align		4
.L_44:
        /*0394*/ 	.word	index@(.nv.constant0._ZN7cutlass13device_kernelINS_4gemm6kernel13GemmUniversalIN4cute5tupleIJiiiiEEENS1_10collective13CollectiveMmaINS1_34MainloopSm90TmaGmmaWarpSpecializedILi5ENS5_IJNS4_1CILi1EEESB_SB_EEENS1_32KernelTmaWarpSpecializedPingpongEEENS5_IJNSA_ILi64EEENSA_ILi256EEENSA_ILi128EEEEEENS_6half_tENS5_IJlSB_lEEESJ_SK_NS4_8TiledMMAINS4_8MMA_AtomIJNS4_4SM904GMMA26MMA_64x256x16_F32F16F16_SSILNSO_5MajorE0ELSQ_0ELNSO_7ScaleInE1ELSR_1EEEEEENS4_6LayoutISC_NS5_IJNSA_ILi0EEESV_SV_EEEEENS5_IJNS4_10UnderscoreESY_SY_EEEEENS4_13SM90_TMA_LOADENS4_14ComposedLayoutINS4_7SwizzleILi3ELi4ELi3EEENS4_18smem_ptr_flag_bitsILi16EEENSU_INS5_IJNSA_ILi8EEESF_EEENS5_IJSF_SB_EEEEEEEvNS4_8identityES11_S1B_vS1C_EENS_8epilogue10collective6detail29Sm90TmaWarpSpecializedAdapterINS1F_15DefaultEpilogueISJ_SK_SK_NS1E_6thread17LinearCombinationISJ_Li1EffLNS1J_9ScaleType4KindE0ELNS_15FloatRoundStyleE2ESJ_EENS1_15EpilogueDefaultEEEEEvvEEEEvNT_6ParamsE)
        /*0398*/ 	.short	0x0210
        /*039a*/ 	.short	0x0470


	//----- nvinfo : EIATTR_SW_WAR
	.align		4
.L_45:
        /*039c*/ 	.byte	0x04, 0x36
        /*039e*/ 	.short	(.L_47 - .L_46)
.L_46:
        /*03a0*/ 	.word	0x00000008
.L_47:


//--------------------- .nv.callgraph             --------------------------
	.section	.nv.callgraph,"",@"SHT_CUDA_CALLGRAPH"
	.align	4
	.sectionentsize	8
	.align		4
        /*0000*/ 	.word	0x00000000
	.align		4
        /*0004*/ 	.word	0xffffffff
	.align		4
        /*0008*/ 	.word	index@(_ZN7cutlass13device_kernelINS_4gemm6kernel13GemmUniversalIN4cute5tupleIJiiiiEEENS1_10collective13CollectiveMmaINS1_34MainloopSm90TmaGmmaWarpSpecializedILi5ENS5_IJNS4_1CILi1EEESB_SB_EEENS1_32KernelTmaWarpSpecializedPingpongEEENS5_IJNSA_ILi64EEENSA_ILi256EEENSA_ILi128EEEEEENS_6half_tENS5_IJlSB_lEEESJ_SK_NS4_8TiledMMAINS4_8MMA_AtomIJNS4_4SM904GMMA26MMA_64x256x16_F32F16F16_SSILNSO_5MajorE0ELSQ_0ELNSO_7ScaleInE1ELSR_1EEEEEENS4_6LayoutISC_NS5_IJNSA_ILi0EEESV_SV_EEEEENS5_IJNS4_10UnderscoreESY_SY_EEEEENS4_13SM90_TMA_LOADENS4_14ComposedLayoutINS4_7SwizzleILi3ELi4ELi3EEENS4_18smem_ptr_flag_bitsILi16EEENSU_INS5_IJNSA_ILi8EEESF_EEENS5_IJSF_SB_EEEEEEEvNS4_8identityES11_S1B_vS1C_EENS_8epilogue10collective6detail29Sm90TmaWarpSpecializedAdapterINS1F_15DefaultEpilogueISJ_SK_SK_NS1E_6thread17LinearCombinationISJ_Li1EffLNS1J_9ScaleType4KindE0ELNS_15FloatRoundStyleE2ESJ_EENS1_15EpilogueDefaultEEEEEvvEEEEvNT_6ParamsE)
	.align		4
        /*000c*/ 	.word	index@(__assertfail)
	.align		4
        /*0010*/ 	.word	0x00000000
	.align		4
        /*0014*/ 	.word	0xfffffffe
	.align		4
        /*0018*/ 	.word	0x00000000
	.align		4
        /*001c*/ 	.word	0xfffffffd
	.align		4
        /*0020*/ 	.word	0x00000000
	.align		4
        /*0024*/ 	.word	0xfffffffc


//--------------------- .nv.constant4             --------------------------
	.section	.nv.constant4,"a",@progbits
	.align	8
	.align		8
.nv.constant4:
        /*0000*/ 	.dword	__assertfail
	.align		8
        /*0008*/ 	.dword	__unnamed_1
	.align		8
        /*0010*/ 	.dword	_ZN39_INTERNAL_f0e31fa1_4_k_cu_808a39a2_33024cuda3std3__45__cpo5beginE
	.align		8
        /*0018*/ 	.dword	_ZN39_INTERNAL_f0e31fa1_4_k_cu_808a39a2_33024cuda3std3__45__cpo3endE
	.align		8
        /*0020*/ 	.dword	_ZN39_INTERNAL_f0e31fa1_4_k_cu_808a39a2_33024cuda3std3__45__cpo6cbeginE
	.align		8
        /*0028*/ 	.dword	_ZN39_INTERNAL_f0e31fa1_4_k_cu_808a39a2_33024cuda3std3__45__cpo4cendE
	.align		8
        /*0030*/ 	.dword	_ZN39_INTERNAL_f0e31fa1_4_k_cu_808a39a2_33024cuda3std3__441_GLOBAL__N__f0e31fa1_4_k_cu_808a39a2_33026ignoreE
	.align		8
        /*0038*/ 	.dword	_ZN39_INTERNAL_f0e31fa1_4_k_cu_808a39a2_33024cuda3std3__419piecewise_constructE
	.align		8
        /*0040*/ 	.dword	_ZN39_INTERNAL_f0e31fa1_4_k_cu_808a39a2_33024cuda3std3__48in_placeE
	.align		8
        /*0048*/ 	.dword	_ZN39_INTERNAL_f0e31fa1_4_k_cu_808a39a2_33024cuda3std6ranges3__45__cpo4swapE
	.align		8
        /*0050*/ 	.dword	_ZN39_INTERNAL_f0e31fa1_4_k_cu_808a39a2_33024cuda3std6ranges3__45__cpo9iter_moveE
	.align		8
        /*0058*/ 	.dword	_ZN39_INTERNAL_f0e31fa1_4_k_cu_808a39a2_33024cute7productE
	.align		8
        /*0060*/ 	.dword	_ZN39_INTERNAL_f0e31fa1_4_k_cu_808a39a2_33024cute1_E
	.align		8
        /*0068*/ 	.dword	$str$22
	.align		8
        /*0070*/ 	.dword	$str$23


//--------------------- .text._ZN7cutlass13device_kernelINS_4gemm6kernel13GemmUniversalIN4cute5tupleIJiiiiEEENS1_10collective13CollectiveMmaINS1_34MainloopSm90TmaGmmaWarpSpecializedILi5ENS5_IJNS4_1CILi1EEESB_SB_EEENS1_32KernelTmaWarpSpecializedPingpongEEENS5_IJNSA_ILi64EEENSA_ILi256EEENSA_ILi128EEEEEENS_6half_tENS5_IJlSB_lEEESJ_SK_NS4_8TiledMMAINS4_8MMA_AtomIJNS4_4SM904GMMA26MMA_64x256x16_F32F16F16_SSILNSO_5MajorE0ELSQ_0ELNSO_7ScaleInE1ELSR_1EEEEEENS4_6LayoutISC_NS5_IJNSA_ILi0EEESV_SV_EEEEENS5_IJNS4_10UnderscoreESY_SY_EEEEENS4_13SM90_TMA_LOADENS4_14ComposedLayoutINS4_7SwizzleILi3ELi4ELi3EEENS4_18smem_ptr_flag_bitsILi16EEENSU_INS5_IJNSA_ILi8EEESF_EEENS5_IJSF_SB_EEEEEEEvNS4_8identityES11_S1B_vS1C_EENS_8epilogue10collective6detail29Sm90TmaWarpSpecializedAdapterINS1F_15DefaultEpilogueISJ_SK_SK_NS1E_6thread17LinearCombinationISJ_Li1EffLNS1J_9ScaleType4KindE0ELNS_15FloatRoundStyleE2ESJ_EENS1_15EpilogueDefaultEEEEEvvEEEEvNT_6ParamsE --------------------------
	.section	.text._ZN7cutlass13device_kernelINS_4gemm6kernel13GemmUniversalIN4cute5tupleIJiiiiEEENS1_10collective13CollectiveMmaINS1_34MainloopSm90TmaGmmaWarpSpecializedILi5ENS5_IJNS4_1CILi1EEESB_SB_EEENS1_32KernelTmaWarpSpecializedPingpongEEENS5_IJNSA_ILi64EEENSA_ILi256EEENSA_ILi128EEEEEENS_6half_tENS5_IJlSB_lEEESJ_SK_NS4_8TiledMMAINS4_8MMA_AtomIJNS4_4SM904GMMA26MMA_64x256x16_F32F16F16_SSILNSO_5MajorE0ELSQ_0ELNSO_7ScaleInE1ELSR_1EEEEEENS4_6LayoutISC_NS5_IJNSA_ILi0EEESV_SV_EEEEENS5_IJNS4_10UnderscoreESY_SY_EEEEENS4_13SM90_TMA_LOADENS4_14ComposedLayoutINS4_7SwizzleILi3ELi4ELi3EEENS4_18smem_ptr_flag_bitsILi16EEENSU_INS5_IJNSA_ILi8EEESF_EEENS5_IJSF_SB_EEEEEEEvNS4_8identityES11_S1B_vS1C_EENS_8epilogue10collective6detail29Sm90TmaWarpSpecializedAdapterINS1F_15DefaultEpilogueISJ_SK_SK_NS1E_6thread17LinearCombinationISJ_Li1EffLNS1J_9ScaleType4KindE0ELNS_15FloatRoundStyleE2ESJ_EENS1_15EpilogueDefaultEEEEEvvEEEEvNT_6ParamsE,"ax",@progbits
	.align	128
.text._ZN7cutlass13device_kernelINS_4gemm6kernel13GemmUniversalIN4cute5tupleIJiiiiEEENS1_10collective13CollectiveMmaINS1_34MainloopSm90TmaGmmaWarpSpecializedILi5ENS5_IJNS4_1CILi1EEESB_SB_EEENS1_32KernelTmaWarpSpecializedPingpongEEENS5_IJNSA_ILi64EEENSA_ILi256EEENSA_ILi128EEEEEENS_6half_tENS5_IJlSB_lEEESJ_SK_NS4_8TiledMMAINS4_8MMA_AtomIJNS4_4SM904GMMA26MMA_64x256x16_F32F16F16_SSILNSO_5MajorE0ELSQ_0ELNSO_7ScaleInE1ELSR_1EEEEEENS4_6LayoutISC_NS5_IJNSA_ILi0EEESV_SV_EEEEENS5_IJNS4_10UnderscoreESY_SY_EEEEENS4_13SM90_TMA_LOADENS4_14ComposedLayoutINS4_7SwizzleILi3ELi4ELi3EEENS4_18smem_ptr_flag_bitsILi16EEENSU_INS5_IJNSA_ILi8EEESF_EEENS5_IJSF_SB_EEEEEEEvNS4_8identityES11_S1B_vS1C_EENS_8epilogue10collective6detail29Sm90TmaWarpSpecializedAdapterINS1F_15DefaultEpilogueISJ_SK_SK_NS1E_6thread17LinearCombinationISJ_Li1EffLNS1J_9ScaleType4KindE0ELNS_15FloatRoundStyleE2ESJ_EENS1_15EpilogueDefaultEEEEEvvEEEEvNT_6ParamsE:
        .type           _ZN7cutlass13device_kernelINS_4gemm6kernel13GemmUniversalIN4cute5tupleIJiiiiEEENS1_10collective13CollectiveMmaINS1_34MainloopSm90TmaGmmaWarpSpecializedILi5ENS5_IJNS4_1CILi1EEESB_SB_EEENS1_32KernelTmaWarpSpecializedPingpongEEENS5_IJNSA_ILi64EEENSA_ILi256EEENSA_ILi128EEEEEENS_6half_tENS5_IJlSB_lEEESJ_SK_NS4_8TiledMMAINS4_8MMA_AtomIJNS4_4SM904GMMA26MMA_64x256x16_F32F16F16_SSILNSO_5MajorE0ELSQ_0ELNSO_7ScaleInE1ELSR_1EEEEEENS4_6LayoutISC_NS5_IJNSA_ILi0EEESV_SV_EEEEENS5_IJNS4_10UnderscoreESY_SY_EEEEENS4_13SM90_TMA_LOADENS4_14ComposedLayoutINS4_7SwizzleILi3ELi4ELi3EEENS4_18smem_ptr_flag_bitsILi16EEENSU_INS5_IJNSA_ILi8EEESF_EEENS5_IJSF_SB_EEEEEEEvNS4_8identityES11_S1B_vS1C_EENS_8epilogue10collective6detail29Sm90TmaWarpSpecializedAdapterINS1F_15DefaultEpilogueISJ_SK_SK_NS1E_6thread17LinearCombinationISJ_Li1EffLNS1J_9ScaleType4KindE0ELNS_15FloatRoundStyleE2ESJ_EENS1_15EpilogueDefaultEEEEEvvEEEEvNT_6ParamsE,@function
        .size           _ZN7cutlass13device_kernelINS_4gemm6kernel13GemmUniversalIN4cute5tupleIJiiiiEEENS1_10collective13CollectiveMmaINS1_34MainloopSm90TmaGmmaWarpSpecializedILi5ENS5_IJNS4_1CILi1EEESB_SB_EEENS1_32KernelTmaWarpSpecializedPingpongEEENS5_IJNSA_ILi64EEENSA_ILi256EEENSA_ILi128EEEEEENS_6half_tENS5_IJlSB_lEEESJ_SK_NS4_8TiledMMAINS4_8MMA_AtomIJNS4_4SM904GMMA26MMA_64x256x16_F32F16F16_SSILNSO_5MajorE0ELSQ_0ELNSO_7ScaleInE1ELSR_1EEEEEENS4_6LayoutISC_NS5_IJNSA_ILi0EEESV_SV_EEEEENS5_IJNS4_10UnderscoreESY_SY_EEEEENS4_13SM90_TMA_LOADENS4_14ComposedLayoutINS4_7SwizzleILi3ELi4ELi3EEENS4_18smem_ptr_flag_bitsILi16EEENSU_INS5_IJNSA_ILi8EEESF_EEENS5_IJSF_SB_EEEEEEEvNS4_8identityES11_S1B_vS1C_EENS_8epilogue10collective6detail29Sm90TmaWarpSpecializedAdapterINS1F_15DefaultEpilogueISJ_SK_SK_NS1E_6thread17LinearCombinationISJ_Li1EffLNS1J_9ScaleType4KindE0ELNS_15FloatRoundStyleE2ESJ_EENS1_15EpilogueDefaultEEEEEvvEEEEvNT_6ParamsE,(.L_x_327 - _ZN7cutlass13device_kernelINS_4gemm6kernel13GemmUniversalIN4cute5tupleIJiiiiEEENS1_10collective13CollectiveMmaINS1_34MainloopSm90TmaGmmaWarpSpecializedILi5ENS5_IJNS4_1CILi1EEESB_SB_EEENS1_32KernelTmaWarpSpecializedPingpongEEENS5_IJNSA_ILi64EEENSA_ILi256EEENSA_ILi128EEEEEENS_6half_tENS5_IJlSB_lEEESJ_SK_NS4_8TiledMMAINS4_8MMA_AtomIJNS4_4SM904GMMA26MMA_64x256x16_F32F16F16_SSILNSO_5MajorE0ELSQ_0ELNSO_7ScaleInE1ELSR_1EEEEEENS4_6LayoutISC_NS5_IJNSA_ILi0EEESV_SV_EEEEENS5_IJNS4_10UnderscoreESY_SY_EEEEENS4_13SM90_TMA_LOADENS4_14ComposedLayoutINS4_7SwizzleILi3ELi4ELi3EEENS4_18smem_ptr_flag_bitsILi16EEENSU_INS5_IJNSA_ILi8EEESF_EEENS5_IJSF_SB_EEEEEEEvNS4_8identityES11_S1B_vS1C_EENS_8epilogue10collective6detail29Sm90TmaWarpSpecializedAdapterINS1F_15DefaultEpilogueISJ_SK_SK_NS1E_6thread17LinearCombinationISJ_Li1EffLNS1J_9ScaleType4KindE0ELNS_15FloatRoundStyleE2ESJ_EENS1_15EpilogueDefaultEEEEEvvEEEEvNT_6ParamsE)
        .other          _ZN7cutlass13device_kernelINS_4gemm6kernel13GemmUniversalIN4cute5tupleIJiiiiEEENS1_10collective13CollectiveMmaINS1_34MainloopSm90TmaGmmaWarpSpecializedILi5ENS5_IJNS4_1CILi1EEESB_SB_EEENS1_32KernelTmaWarpSpecializedPingpongEEENS5_IJNSA_ILi64EEENSA_ILi256EEENSA_ILi128EEEEEENS_6half_tENS5_IJlSB_lEEESJ_SK_NS4_8TiledMMAINS4_8MMA_AtomIJNS4_4SM904GMMA26MMA_64x256x16_F32F16F16_SSILNSO_5MajorE0ELSQ_0ELNSO_7ScaleInE1ELSR_1EEEEEENS4_6LayoutISC_NS5_IJNSA_ILi0EEESV_SV_EEEEENS5_IJNS4_10UnderscoreESY_SY_EEEEENS4_13SM90_TMA_LOADENS4_14ComposedLayoutINS4_7SwizzleILi3ELi4ELi3EEENS4_18smem_ptr_flag_bitsILi16EEENSU_INS5_IJNSA_ILi8EEESF_EEENS5_IJSF_SB_EEEEEEEvNS4_8identityES11_S1B_vS1C_EENS_8epilogue10collective6detail29Sm90TmaWarpSpecializedAdapterINS1F_15DefaultEpilogueISJ_SK_SK_NS1E_6thread17LinearCombinationISJ_Li1EffLNS1J_9ScaleType4KindE0ELNS_15FloatRoundStyleE2ESJ_EENS1_15EpilogueDefaultEEEEEvvEEEEvNT_6ParamsE,@"STO_CUDA_ENTRY STV_DEFAULT"
_ZN7cutlass13device_kernelINS_4gemm6kernel13GemmUniversalIN4cute5tupleIJiiiiEEENS1_10collective13CollectiveMmaINS1_34MainloopSm90TmaGmmaWarpSpecializedILi5ENS5_IJNS4_1CILi1EEESB_SB_EEENS1_32KernelTmaWarpSpecializedPingpongEEENS5_IJNSA_ILi64EEENSA_ILi256EEENSA_ILi128EEEEEENS_6half_tENS5_IJlSB_lEEESJ_SK_NS4_8TiledMMAINS4_8MMA_AtomIJNS4_4SM904GMMA26MMA_64x256x16_F32F16F16_SSILNSO_5MajorE0ELSQ_0ELNSO_7ScaleInE1ELSR_1EEEEEENS4_6LayoutISC_NS5_IJNSA_ILi0EEESV_SV_EEEEENS5_IJNS4_10UnderscoreESY_SY_EEEEENS4_13SM90_TMA_LOADENS4_14ComposedLayoutINS4_7SwizzleILi3ELi4ELi3EEENS4_18smem_ptr_flag_bitsILi16EEENSU_INS5_IJNSA_ILi8EEESF_EEENS5_IJSF_SB_EEEEEEEvNS4_8identityES11_S1B_vS1C_EENS_8epilogue10collective6detail29Sm90TmaWarpSpecializedAdapterINS1F_15DefaultEpilogueISJ_SK_SK_NS1E_6thread17LinearCombinationISJ_Li1EffLNS1J_9ScaleType4KindE0ELNS_15FloatRoundStyleE2ESJ_EENS1_15EpilogueDefaultEEEEEvvEEEEvNT_6ParamsE:
[----:B------:R-:W0:Y:S02]  /*0000*/  LDC R1, c[0x0][0x28] ;  /* 0x00000a00ff017b82 */ /* 0x000e240000000800 */
[----:B0-----:R-:W-:Y:S01]  /*0010*/  VIADD R1, R1, 0xfffffff8 ;  /* 0xfffffff801017836 */ /* 0x001fe20000000000 */
[----:B------:R-:W0:Y:S01]  /*0020*/  S2R R4, SR_TID.X ;  /* 0x0000000000047919 */ /* 0x000e220000002100 */
[----:B------:R-:W-:Y:S01]  /*0030*/  ELECT P0, URZ, PT ;  /* 0x00000000003f782f */ /* 0x000fe20003800000 */
[----:B------:R-:W-:Y:S01]  /*0040*/  BSSY B0, `(.L_x_0) ;  /* 0x000000f000007945 */ /* 0x000fe20003800000 */
[--C-:B0-----:R-:W-:Y:S02]  /*0050*/  SHF.R.U32.HI R0, RZ, 0x5, R4.reuse ;  /* 0x00000005ff007819 */ /* 0x101fe40000011604 */
[----:B------:R-:W-:-:S03]  /*0060*/  SHF.R.U32.HI R5, RZ, 0x7, R4 ;  /* 0x00000007ff057819 */ /* 0x000fc60000011604 */
[----:B------:R-:W0:Y:S04]  /*0070*/  SHFL.IDX PT, R2, R0, RZ, 0x1f ;  /* 0x00001fff00027589 */ /* 0x000e2800000e0000 */
[----:B------:R1:W2:Y:S01]  /*0080*/  SHFL.IDX PT, R8, R5, RZ, 0x1f ;  /* 0x00001fff05087589 */ /* 0x0002a200000e0000 */
[----:B0-----:R-:W-:-:S13]  /*0090*/  ISETP.NE.OR P0, PT, R2, RZ, !P0 ;  /* 0x000000ff0200720c */ /* 0x001fda0004705670 */
[----:B-12---:R-:W-:Y:S05]  /*00a0*/  @P0 BRA `(.L_x_1) ;  /* 0x0000000000200947 */ /* 0x006fea0003800000 */
[----:B------:R-:W-:Y:S02]  /*00b0*/  ULDC.64 UR4, c[0x0][0x198] ;  /* 0x0000660000047ab9 */ /* 0x000fe40000000a00 */
[----:B------:R-:W-:Y:S02]  /*00c0*/  UIADD3 UR6, UP0, UR4, 0xf0, URZ ;  /* 0x000000f004067890 */ /* 0x000fe4000ff1e03f */
[----:B------:R-:W-:Y:S02]  /*00d0*/  UIADD3 UR4, UP1, UR4, 0x1f0, URZ ;  /* 0x000001f004047890 */ /* 0x000fe4000ff3e03f */
[----:B------:R-:W-:Y:S02]  /*00e0*/  UIADD3.X UR7, URZ, UR5, URZ, UP0, !UPT ;  /* 0x000000053f077290 */ /* 0x000fe400087fe43f */
[----:B------:R-:W-:-:S07]  /*00f0*/  UIADD3.X UR5, URZ, UR5, URZ, UP1, !UPT ;  /* 0x000000053f057290 */ /* 0x000fce0008ffe43f */
[----:B------:R0:W-:Y:S02]  /*0100*/  UTMACCTL.PF [UR6] ;  /* 0x00000000060079b9 */ /* 0x0001e40008040000 */
[----:B------:R0:W-:Y:S02]  /*0110*/  UTMACCTL.PF [UR4] ;  /* 0x00000000040079b9 */ /* 0x0001e40008040000 */
[----:B0-----:R-:W-:Y:S01]  /*0120*/  NOP ;  /* 0x0000000000007918 */ /* 0x001fe20000000000 */
.L_x_1:
[----:B------:R-:W-:Y:S05]  /*0130*/  BSYNC B0 ;  /* 0x0000000000007941 */ /* 0x000fea0003800000 */
.L_x_0:
[----:B------:R-:W0:Y:S02]  /*0140*/  SHFL.IDX PT, R3, R0, RZ, 0x1f ;  /* 0x00001fff00037589 */ /* 0x000e2400000e0000 */
[----:B0-----:R-:W-:-:S13]  /*0150*/  ISETP.NE.AND P0, PT, R3, RZ, PT ;  /* 0x000000ff0300720c */ /* 0x001fda0003f05270 */
[----:B------:R-:W-:Y:S05]  /*0160*/  @P0 BRA `(.L_x_2) ;  /* 0x0000000000600947 */ /* 0x000fea0003800000 */
[----:B------:R-:W0:Y:S01]  /*0170*/  S2UR UR8, SR_CgaCtaId ;  /* 0x00000000000879c3 */ /* 0x000e220000008800 */
[----:B------:R-:W-:Y:S01]  /*0180*/  UMOV UR4, 0x400 ;  /* 0x0000040000047882 */ /* 0x000fe20000000000 */
[----:B------:R-:W-:Y:S01]  /*0190*/  UMOV UR5, 0x1 ;  /* 0x0000000100057882 */ /* 0x000fe20000000000 */
[----:B------:R-:W-:Y:S01]  /*01a0*/  UMOV UR6, 0x80 ;  /* 0x0000008000067882 */ /* 0x000fe20000000000 */
[----:B------:R-:W-:Y:S01]  /*01b0*/  ELECT P0, URZ, PT ;  /* 0x00000000003f782f */ /* 0x000fe20003800000 */
[----:B------:R-:W-:-:S04]  /*01c0*/  UIADD3 UR6, -UR6, 0x100000, URZ ;  /* 0x0010000006067890 */ /* 0x000fc8000fffe13f */
[----:B------:R-:W-:Y:S02]  /*01d0*/  USHF.L.U32 UR7, UR6, 0xb, URZ ;  /* 0x0000000b06077899 */ /* 0x000fe4000800063f */
[----:B------:R-:W-:Y:S02]  /*01e0*/  USHF.L.U32 UR6, UR6, 0x1, URZ ;  /* 0x0000000106067899 */ /* 0x000fe4000800063f */
[----:B0-----:R-:W-:Y:S02]  /*01f0*/  ULEA UR8, UR8, UR4, 0x18 ;  /* 0x0000000408087291 */ /* 0x001fe4000f8ec03f */
[----:B------:R-:W-:-:S04]  /*0200*/  UIADD3 UR4, -UR5, 0x100000, URZ ;  /* 0x0010000005047890 */ /* 0x000fc8000fffe13f */
[----:B------:R-:W-:Y:S02]  /*0210*/  USHF.L.U32 UR5, UR4, 0xb, URZ ;  /* 0x0000000b04057899 */ /* 0x000fe4000800063f */
[----:B------:R-:W-:Y:S01]  /*0220*/  USHF.L.U32 UR4, UR4, 0x1, URZ ;  /* 0x0000000104047899 */ /* 0x000fe2000800063f */
[----:B------:R-:W0:Y:S11]  /*0230*/  FENCE.VIEW.ASYNC.S ;  /* 0x00000000000073c6 */ /* 0x000e360000000000 */
[----:B0-----:R0:W1:Y:S01]  /*0240*/  SYNCS.EXCH.64 URZ, [UR8], UR4 ;  /* 0x00000004083f75b2 */ /* 0x0010620008000100 */
[----:B------:R0:W2:Y:S01]  /*0250*/  SYNCS.EXCH.64 URZ, [UR8+0x28], UR6 ;  /* 0x00002806083f75b2 */ /* 0x0000a20008000100 */
[----:B------:R0:W3:Y:S01]  /*0260*/  SYNCS.EXCH.64 URZ, [UR8+0x8], UR4 ;  /* 0x00000804083f75b2 */ /* 0x0000e20008000100 */
[----:B------:R0:W4:Y:S01]  /*0270*/  SYNCS.EXCH.64 URZ, [UR8+0x30], UR6 ;  /* 0x00003006083f75b2 */ /* 0x0001220008000100 */
[----:B------:R0:W0:Y:S01]  /*0280*/  SYNCS.EXCH.64 URZ, [UR8+0x10], UR4 ;  /* 0x00001004083f75b2 */ /* 0x0000220008000100 */
[----:B------:R0:W0:Y:S01]  /*0290*/  SYNCS.EXCH.64 URZ, [UR8+0x38], UR6 ;  /* 0x00003806083f75b2 */ /* 0x0000220008000100 */
[----:B------:R0:W0:Y:S01]  /*02a0*/  SYNCS.EXCH.64 URZ, [UR8+0x18], UR4 ;  /* 0x00001804083f75b2 */ /* 0x0000220008000100 */
[----:B------:R0:W0:Y:S01]  /*02b0*/  SYNCS.EXCH.64 URZ, [UR8+0x40], UR6 ;  /* 0x00004006083f75b2 */ /* 0x0000220008000100 */
[----:B------:R0:W0:Y:S01]  /*02c0*/  SYNCS.EXCH.64 URZ, [UR8+0x20], UR4 ;  /* 0x00002004083f75b2 */ /* 0x0000220008000100 */
[----:B------:R0:W0:Y:S01]  /*02d0*/  SYNCS.EXCH.64 URZ, [UR8+0x48], UR6 ;  /* 0x00004806083f75b2 */ /* 0x0000220008000100 */
[----:B------:R-:W-:Y:S01]  /*02e0*/  NOP ;  /* 0x0000000000007918 */ /* 0x000fe20000000000 */
.L_x_2:
[----:B------:R-:W5:Y:S01]  /*02f0*/  SHFL.IDX PT, R6, R0, RZ, 0x1f ;  /* 0x00001fff00067589 */ /* 0x000f6200000e0000 */
[----:B------:R-:W-:Y:S01]  /*0300*/  ELECT P0, URZ, PT ;  /* 0x00000000003f782f */ /* 0x000fe20003800000 */
[----:B------:R-:W-:Y:S01]  /*0310*/  NOP ;  /* 0x0000000000007918 */ /* 0x000fe20000000000 */
[----:B------:R-:W-:Y:S01]  /*0320*/  ELECT P1, URZ, PT ;  /* 0x00000000003f782f */ /* 0x000fe20003820000 */
[----:B------:R-:W1:Y:S01]  /*0330*/  SHFL.IDX PT, R3, R0, RZ, 0x1f ;  /* 0x00001fff00037589 */ /* 0x000e6200000e0000 */
[----:B0-----:R-:W-:Y:S01]  /*0340*/  UMOV UR4, 0x20 ;  /* 0x0000002000047882 */ /* 0x001fe20000000000 */
[----:B------:R-:W-:Y:S01]  /*0350*/  UMOV UR11, 0x80 ;  /* 0x00000080000b7882 */ /* 0x000fe20000000000 */
[----:B------:R-:W-:Y:S01]  /*0360*/  NOP ;  /* 0x0000000000007918 */ /* 0x000fe20000000000 */
[C---:B------:R-:W-:Y:S01]  /*0370*/  VIADD R33, R8.reuse, 0xffffffff ;  /* 0xffffffff08217836 */ /* 0x040fe20000000000 */
[----:B------:R-:W0:Y:S01]  /*0380*/  SHFL.IDX PT, R5, R5, RZ, 0x1f ;  /* 0x00001fff05057589 */ /* 0x000e2200000e0000 */
[----:B------:R-:W-:Y:S01]  /*0390*/  ULDC.64 UR36, c[0x0][0x208] ;  /* 0x0000820000247ab9 */ /* 0x000fe20000000a00 */
[----:B------:R-:W-:-:S02]  /*03a0*/  ISETP.NE.AND P2, PT, R8, RZ, PT ;  /* 0x000000ff0800720c */ /* 0x000fc40003f45270 */
[----:B------:R-:W-:Y:S02]  /*03b0*/  ISETP.GE.U32.AND P3, PT, R33, 0x2, PT ;  /* 0x000000022100780c */ /* 0x000fe40003f66070 */
[----:B-----5:R-:W-:Y:S02]  /*03c0*/  ISETP.NE.OR P0, PT, R6, RZ, !P0 ;  /* 0x000000ff0600720c */ /* 0x020fe40004705670 */
[----:B-1----:R-:W-:Y:S02]  /*03d0*/  ISETP.NE.OR P1, PT, R3, RZ, !P1 ;  /* 0x000000ff0300720c */ /* 0x002fe40004f25670 */
[----:B------:R-:W-:-:S04]  /*03e0*/  SHF.R.S32.HI R3, RZ, 0x1f, R2 ;  /* 0x0000001fff037819 */ /* 0x000fc80000011402 */
[----:B------:R-:W-:-:S05]  /*03f0*/  LEA.HI R3, R3, R2, RZ, 0x2 ;  /* 0x0000000203037211 */ /* 0x000fca00078f10ff */
[----:B------:R-:W-:Y:S01]  /*0400*/  VOTEU.ALL UP0, P0 ;  /* 0x00000000003f7886 */ /* 0x000fe20000000000 */
[----:B------:R-:W-:Y:S01]  /*0410*/  LOP3.LUT R3, R3, 0xfffffffc, RZ, 0xc0, !PT ;  /* 0xfffffffc03037812 */ /* 0x000fe200078ec0ff */
[----:B------:R-:W-:-:S03]  /*0420*/  VOTEU.ALL UP1, P1 ;  /* 0x00000000003f7886 */ /* 0x000fc60000820000 */
[----:B------:R-:W1:Y:S01]  /*0430*/  @!UP0 S2UR UR7, SR_CgaCtaId ;  /* 0x00000000000789c3 */ /* 0x000e620000008800 */
[----:B------:R-:W-:Y:S01]  /*0440*/  @!UP0 UMOV UR6, 0x400 ;  /* 0x0000040000068882 */ /* 0x000fe20000000000 */
[----:B------:R-:W-:-:S04]  /*0450*/  @!UP0 UIADD3 UR4, -UR4, 0x100000, URZ ;  /* 0x0010000004048890 */ /* 0x000fc8000fffe13f */
[----:B------:R-:W-:Y:S02]  /*0460*/  @!UP0 USHF.L.U32 UR5, UR4, 0xb, URZ ;  /* 0x0000000b04058899 */ /* 0x000fe4000800063f */
[----:B------:R-:W-:Y:S01]  /*0470*/  @!UP0 USHF.L.U32 UR4, UR4, 0x1, URZ ;  /* 0x0000000104048899 */ /* 0x000fe2000800063f */
[----:B------:R-:W-:Y:S01]  /*0480*/  IMAD.IADD R0, R2, 0x1, -R3 ;  /* 0x0000000102007824 */ /* 0x000fe200078e0a03 */
[----:B------:R-:W-:Y:S01]  /*0490*/  @!UP1 UMOV UR9, 0x400 ;  /* 0x0000040000099882 */ /* 0x000fe20000000000 */
[----:B------:R-:W-:Y:S01]  /*04a0*/  VOTEU.ALL UP2, P1 ;  /* 0x00000000003f7886 */ /* 0x000fe20000840000 */
[----:B------:R-:W-:Y:S01]  /*04b0*/  VOTEU.ALL UP3, P1 ;  /* 0x00000000003f7886 */ /* 0x000fe20000860000 */
[----:B------:R-:W-:Y:S01]  /*04c0*/  VOTEU.ALL UP4, P1 ;  /* 0x00000000003f7886 */ /* 0x000fe20000880000 */
[----:B------:R-:W5:Y:S01]  /*04d0*/  @!UP1 S2UR UR10, SR_CgaCtaId ;  /* 0x00000000000a99c3 */ /* 0x000f620000008800 */
[----:B------:R-:W-:Y:S01]  /*04e0*/  VOTEU.ALL UP5, P1 ;  /* 0x00000000003f7886 */ /* 0x000fe200008a0000 */
[----:B------:R-:W-:-:S04]  /*04f0*/  SHF.R.S32.HI R3, RZ, 0x1f, R4 ;  /* 0x0000001fff037819 */ /* 0x000fc80000011404 */
[----:B------:R-:W-:-:S04]  /*0500*/  LEA.HI R3, R3, R4, RZ, 0x7 ;  /* 0x0000000403037211 */ /* 0x000fc800078f38ff */
[----:B------:R-:W-:-:S05]  /*0510*/  LOP3.LUT R3, R3, 0xffffff80, RZ, 0xc0, !PT ;  /* 0xffffff8003037812 */ /* 0x000fca00078ec0ff */
[----:B------:R-:W-:Y:S01]  /*0520*/  IMAD.IADD R3, R4, 0x1, -R3 ;  /* 0x0000000104037824 */ /* 0x000fe200078e0a03 */
[----:B-1----:R-:W-:Y:S02]  /*0530*/  @!UP0 ULEA UR8, UR7, UR6, 0x18 ;  /* 0x0000000607088291 */ /* 0x002fe4000f8ec03f */
[----:B------:R-:W-:-:S04]  /*0540*/  @!UP1 UIADD3 UR6, -UR11, 0x100000, URZ ;  /* 0x001000000b069890 */ /* 0x000fc8000fffe13f */
[----:B------:R-:W-:Y:S02]  /*0550*/  @!UP1 USHF.L.U32 UR7, UR6, 0xb, URZ ;  /* 0x0000000b06079899 */ /* 0x000fe4000800063f */
[----:B------:R-:W-:Y:S01]  /*0560*/  @!UP1 USHF.L.U32 UR6, UR6, 0x1, URZ ;  /* 0x0000000106069899 */ /* 0x000fe2000800063f */
[----:B------:R-:W-:Y:S01]  /*0570*/  VOTEU.ALL UP0, P0 ;  /* 0x00000000003f7886 */ /* 0x000fe20000000000 */
[----:B-----5:R-:W-:Y:S01]  /*0580*/  @!UP1 ULEA UR9, UR10, UR9, 0x18 ;  /* 0x000000090a099291 */ /* 0x020fe2000f8ec03f */
[----:B------:R-:W-:Y:S02]  /*0590*/  VOTEU.ALL UP1, P0 ;  /* 0x00000000003f7886 */ /* 0x000fe40000020000 */
[----:B------:R-:W-:Y:S01]  /*05a0*/  ULDC.64 UR10, c[0x0][0x598] ;  /* 0x00016600000a7ab9 */ /* 0x000fe20000000a00 */
[----:B------:R-:W-:Y:S01]  /*05b0*/  ISETP.NE.AND P0, PT, R0, 0x3, PT ;  /* 0x000000030000780c */ /* 0x000fe20003f05270 */
[----:B------:R-:W1:Y:S02]  /*05c0*/  FENCE.VIEW.ASYNC.S ;  /* 0x00000000000073c6 */ /* 0x000e640000000000 */
[----:B-1----:R1:W2:Y:S01]  /*05d0*/  @!UP0 SYNCS.EXCH.64 URZ, [UR8+0x80], UR4 ;  /* 0x00008004083f85b2 */ /* 0x0022a20008000100 */
[----:B------:R-:W-:-:S02]  /*05e0*/  ISETP.NE.U32.AND P1, PT, RZ, UR10, PT ;  /* 0x0000000aff007c0c */ /* 0x000fc4000bf25070 */
[----:B------:R-:W-:Y:S02]  /*05f0*/  ISETP.EQ.OR P0, PT, R0, RZ, !P0 ;  /* 0x000000ff0000720c */ /* 0x000fe40004702670 */
[----:B------:R-:W-:Y:S02]  /*0600*/  ISETP.NE.AND.EX P1, PT, RZ, UR11, PT, P1 ;  /* 0x0000000bff007c0c */ /* 0x000fe4000bf25310 */
[----:B------:R-:W-:-:S04]  /*0610*/  ISETP.EQ.AND P0, PT, R8, RZ, P0 ;  /* 0x000000ff0800720c */ /* 0x000fc80000702270 */
[----:B------:R-:W-:-:S04]  /*0620*/  SEL R16, RZ, 0x1, !P0 ;  /* 0x00000001ff107807 */ /* 0x000fc80004000000 */
[----:B------:R-:W-:Y:S01]  /*0630*/  SEL R16, R16, 0x2, P3 ;  /* 0x0000000210107807 */ /* 0x000fe20001800000 */
[----:B------:R1:W2:Y:S01]  /*0640*/  @!UP1 SYNCS.EXCH.64 URZ, [UR8+0x88], UR4 ;  /* 0x00008804083f95b2 */ /* 0x0002a20008000100 */
[----:B------:R-:W-:Y:S01]  /*0650*/  NOP ;  /* 0x0000000000007918 */ /* 0x000fe20000000000 */
[----:B------:R1:W2:Y:S01]  /*0660*/  @!UP2 SYNCS.EXCH.64 URZ, [UR9+0x60], UR6 ;  /* 0x00006006093fa5b2 */ /* 0x0002a20008000100 */
[----:B------:R1:W2:Y:S01]  /*0670*/  @!UP3 SYNCS.EXCH.64 URZ, [UR9+0x68], UR6 ;  /* 0x00006806093fb5b2 */ /* 0x0002a20008000100 */
[----:B------:R1:W2:Y:S01]  /*0680*/  @!UP4 SYNCS.EXCH.64 URZ, [UR9+0x70], UR6 ;  /* 0x00007006093fc5b2 */ /* 0x0002a20008000100 */
[----:B------:R1:W2:Y:S01]  /*0690*/  @!UP5 SYNCS.EXCH.64 URZ, [UR9+0x78], UR6 ;  /* 0x00007806093fd5b2 */ /* 0x0002a20008000100 */
[----:B------:R-:W-:Y:S01]  /*06a0*/  NOP ;  /* 0x0000000000007918 */ /* 0x000fe20000000000 */
[----:B--234-:R-:W-:Y:S06]  /*06b0*/  BAR.SYNC.DEFER_BLOCKING 0x0 ;  /* 0x0000000000007b1d */ /* 0x01cfec0000010000 */
[----:B01----:R-:W-:Y:S05]  /*06c0*/  @!P1 BRA `(.L_x_3) ;  /* 0x00000000001c9947 */ /* 0x003fea0003800000 */
[----:B------:R-:W0:Y:S02]  /*06d0*/  LDC.64 R6, c[0x0][0x598] ;  /* 0x00016600ff067b82 */ /* 0x000e240000000a00 */
[----:B0-----:R-:W2:Y:S02]  /*06e0*/  LDG.E.64 R6, desc[UR36][R6.64] ;  /* 0x0000002406067981 */ /* 0x001ea4000c1e1b00 */
[----:B--2---:R-:W-:-:S04]  /*06f0*/  ISETP.NE.U32.AND P0, PT, R6, RZ, PT ;  /* 0x000000ff0600720c */ /* 0x004fc80003f05070 */
[----:B------:R-:W-:-:S13]  /*0700*/  ISETP.NE.AND.EX P0, PT, R7, RZ, PT, P0 ;  /* 0x000000ff0700720c */ /* 0x000fda0003f05300 */
[----:B------:R-:W-:Y:S05]  /*0710*/  @!P0 BRA `(.L_x_3) ;  /* 0x0000000000088947 */ /* 0x000fea0003800000 */
[----:B------:R1:W5:Y:S01]  /*0720*/  LD.E R153, desc[UR36][R6.64] ;  /* 0x0000002406997980 */ /* 0x000362000c101900 */
[----:B------:R-:W-:Y:S05]  /*0730*/  BRA `(.L_x_4) ;  /* 0x0000000000247947 */ /* 0x000fea0003800000 */
.L_x_3:
[----:B------:R-:W-:Y:S02]  /*0740*/  ULDC.64 UR4, c[0x0][0x588] ;  /* 0x0001620000047ab9 */ /* 0x000fe40000000a00 */
[----:B------:R-:W-:-:S04]  /*0750*/  ISETP.NE.U32.AND P0, PT, RZ, UR4, PT ;  /* 0x00000004ff007c0c */ /* 0x000fc8000bf05070 */
[----:B------:R-:W-:-:S13]  /*0760*/  ISETP.NE.AND.EX P0, PT, RZ, UR5, PT, P0 ;  /* 0x00000005ff007c0c */ /* 0x000fda000bf05300 */
[----:B------:R-:W-:Y:S05]  /*0770*/  @!P0 BRA `(.L_x_5) ;  /* 0x00000000000c8947 */ /* 0x000fea0003800000 */
[----:B------:R-:W0:Y:S02]  /*0780*/  LDC.64 R6, c[0x0][0x588] ;  /* 0x00016200ff067b82 */ /* 0x000e240000000a00 */
[----:B0-----:R0:W5:Y:S01]  /*0790*/  LDG.E R153, desc[UR36][R6.64] ;  /* 0x0000002406997981 */ /* 0x001162000c1e1900 */
[----:B------:R-:W-:Y:S05]  /*07a0*/  BRA `(.L_x_4) ;  /* 0x0000000000087947 */ /* 0x000fea0003800000 */
.L_x_5:
[----:B------:R-:W-:Y:S02]  /*07b0*/  ULDC UR4, c[0x0][0x580] ;  /* 0x0001600000047ab9 */ /* 0x000fe40000000800 */
[----:B------:R-:W-:-:S07]  /*07c0*/  IMAD.U32 R153, RZ, RZ, UR4 ;  /* 0x00000004ff997e24 */ /* 0x000fce000f8e00ff */
.L_x_4:
[----:B------:R-:W-:Y:S02]  /*07d0*/  ULDC.64 UR4, c[0x0][0x5a0] ;  /* 0x0001680000047ab9 */ /* 0x000fe40000000a00 */
[----:B------:R-:W-:-:S04]  /*07e0*/  ISETP.NE.U32.AND P0, PT, RZ, UR4, PT ;  /* 0x00000004ff007c0c */ /* 0x000fc8000bf05070 */
[----:B------:R-:W-:-:S13]  /*07f0*/  ISETP.NE.AND.EX P0, PT, RZ, UR5, PT, P0 ;  /* 0x00000005ff007c0c */ /* 0x000fda000bf05300 */
[----:B------:R-:W-:Y:S05]  /*0800*/  @!P0 BRA `(.L_x_6) ;  /* 0x00000000001c8947 */ /* 0x000fea0003800000 */
[----:B01----:R-:W0:Y:S02]  /*0810*/  LDC.64 R6, c[0x0][0x5a0] ;  /* 0x00016800ff067b82 */ /* 0x003e240000000a00 */
[----:B0-----:R-:W2:Y:S02]  /*0820*/  LDG.E.64 R6, desc[UR36][R6.64] ;  /* 0x0000002406067981 */ /* 0x001ea4000c1e1b00 */
[----:B--2---:R-:W-:-:S04]  /*0830*/  ISETP.NE.U32.AND P0, PT, R6, RZ, PT ;  /* 0x000000ff0600720c */ /* 0x004fc80003f05070 */
[----:B------:R-:W-:-:S13]  /*0840*/  ISETP.NE.AND.EX P0, PT, R7, RZ, PT, P0 ;  /* 0x000000ff0700720c */ /* 0x000fda0003f05300 */
[----:B------:R-:W-:Y:S05]  /*0850*/  @!P0 BRA `(.L_x_6) ;  /* 0x0000000000088947 */ /* 0x000fea0003800000 */
[----:B------:R3:W5:Y:S01]  /*0860*/  LD.E R152, desc[UR36][R6.64] ;  /* 0x0000002406987980 */ /* 0x000762000c101900 */
[----:B------:R-:W-:Y:S05]  /*0870*/  BRA `(.L_x_7) ;  /* 0x0000000000247947 */ /* 0x000fea0003800000 */
.L_x_6:
[----:B------:R-:W-:Y:S02]  /*0880*/  ULDC.64 UR4, c[0x0][0x590] ;  /* 0x0001640000047ab9 */ /* 0x000fe40000000a00 */
[----:B------:R-:W-:-:S04]  /*0890*/  ISETP.NE.U32.AND P0, PT, RZ, UR4, PT ;  /* 0x00000004ff007c0c */ /* 0x000fc8000bf05070 */
[----:B------:R-:W-:-:S13]  /*08a0*/  ISETP.NE.AND.EX P0, PT, RZ, UR5, PT, P0 ;  /* 0x00000005ff007c0c */ /* 0x000fda000bf05300 */
[----:B------:R-:W-:Y:S05]  /*08b0*/  @!P0 BRA `(.L_x_8) ;  /* 0x00000000000c8947 */ /* 0x000fea0003800000 */
[----:B01----:R-:W0:Y:S02]  /*08c0*/  LDC.64 R6, c[0x0][0x590] ;  /* 0x00016400ff067b82 */ /* 0x003e240000000a00 */
[----:B0-----:R2:W5:Y:S01]  /*08d0*/  LDG.E R152, desc[UR36][R6.64] ;  /* 0x0000002406987981 */ /* 0x001562000c1e1900 */
[----:B------:R-:W-:Y:S05]  /*08e0*/  BRA `(.L_x_7) ;  /* 0x0000000000087947 */ /* 0x000fea0003800000 */
.L_x_8:
[----:B------:R-:W-:Y:S02]  /*08f0*/  ULDC UR4, c[0x0][0x584] ;  /* 0x0001610000047ab9 */ /* 0x000fe40000000800 */
[----:B------:R-:W-:-:S07]  /*0900*/  IMAD.U32 R152, RZ, RZ, UR4 ;  /* 0x00000004ff987e24 */ /* 0x000fce000f8e00ff */
.L_x_7:
[----:B------:R-:W4:Y:S01]  /*0910*/  LDC R2, c[0x0][0x65c] ;  /* 0x00019700ff027b82 */ /* 0x000f220000000800 */
[----:B------:R-:W4:Y:S01]  /*0920*/  S2R R14, SR_CTAID.Y ;  /* 0x00000000000e7919 */ /* 0x000f220000002600 */
[----:B------:R-:W-:Y:S01]  /*0930*/  ULDC UR6, c[0x0][0x28c] ;  /* 0x0000a30000067ab9 */ /* 0x000fe20000000800 */
[----:B------:R-:W-:Y:S01]  /*0940*/  ISETP.NE.AND P0, PT, R8, 0x2, PT ;  /* 0x000000020800780c */ /* 0x000fe20003f05270 */
[----:B------:R-:W-:Y:S01]  /*0950*/  UIADD3 UR6, UR6, 0x7f, URZ ;  /* 0x0000007f06067890 */ /* 0x000fe2000fffe03f */
[----:B0123--:R-:W0:Y:S01]  /*0960*/  S2R R6, SR_CTAID.X ;  /* 0x0000000000067919 */ /* 0x00fe220000002500 */
[----:B------:R-:W-:Y:S01]  /*0970*/  IMAD.MOV.U32 R7, RZ, RZ, RZ ;  /* 0x000000ffff077224 */ /* 0x000fe200078e00ff */
[----:B------:R-:W-:Y:S01]  /*0980*/  UMOV UR38, URZ ;  /* 0x0000003f00267c82 */ /* 0x000fe20008000000 */
[----:B------:R-:W-:Y:S01]  /*0990*/  USHF.R.S32.HI UR7, URZ, 0x1f, UR6 ;  /* 0x0000001f3f077899 */ /* 0x000fe20008011406 */
[----:B------:R-:W-:Y:S01]  /*09a0*/  UMOV UR39, URZ ;  /* 0x0000003f00277c82 */ /* 0x000fe20008000000 */
[----:B------:R-:W-:-:S02]  /*09b0*/  ULDC.64 UR8, c[0x0][0x650] ;  /* 0x0001940000087ab9 */ /* 0x000fc40000000a00 */
[----:B------:R-:W-:-:S04]  /*09c0*/  ULEA.HI UR7, UR7, UR6, URZ, 0x7 ;  /* 0x0000000607077291 */ /* 0x000fc8000f8f383f */
[----:B------:R-:W-:Y:S01]  /*09d0*/  USHF.R.S32.HI UR40, URZ, 0x7, UR7 ;  /* 0x000000073f287899 */ /* 0x000fe20008011407 */
[----:B----4-:R-:W-:-:S13]  /*09e0*/  ISETP.NE.AND P1, PT, R2, 0x1, PT ;  /* 0x000000010200780c */ /* 0x010fda0003f25270 */
[----:B------:R-:W0:Y:S01]  /*09f0*/  @P1 LDC R19, c[0x0][0x10] ;  /* 0x00000400ff131b82 */ /* 0x000e220000000800 */
[----:B------:R-:W-:Y:S02]  /*0a00*/  @P1 IMAD.MOV.U32 R8, RZ, RZ, R14 ;  /* 0x000000ffff081224 */ /* 0x000fe400078e000e */
[----:B------:R-:W-:Y:S02]  /*0a10*/  @P1 IMAD.MOV.U32 R9, RZ, RZ, RZ ;  /* 0x000000ffff091224 */ /* 0x000fe400078e00ff */
[----:B------:R-:W-:-:S03]  /*0a20*/  @P1 IMAD.MOV.U32 R17, RZ, RZ, RZ ;  /* 0x000000ffff111224 */ /* 0x000fc600078e00ff */
[----:B------:R-:W1:Y:S01]  /*0a30*/  @!P1 LDC R11, c[0x0][0xc] ;  /* 0x00000300ff0b9b82 */ /* 0x000e620000000800 */
[----:B------:R-:W-:Y:S01]  /*0a40*/  ULDC UR4, c[0x0][0xc] ;  /* 0x0000030000047ab9 */ /* 0x000fe20000000800 */
[----:B------:R-:W-:Y:S02]  /*0a50*/  ULDC UR5, c[0x0][0x10] ;  /* 0x0000040000057ab9 */ /* 0x000fe40000000800 */
[----:B------:R-:W-:-:S04]  /*0a60*/  UIMAD.WIDE.U32 UR4, UR4, UR5, URZ ;  /* 0x00000005040472a5 */ /* 0x000fc8000f8e003f */
[----:B------:R-:W2:Y:S01]  /*0a70*/  LDC R2, c[0x0][0x14] ;  /* 0x00000500ff027b82 */ /* 0x000ea20000000800 */
[----:B0-----:R-:W-:-:S04]  /*0a80*/  @P1 IMAD.WIDE.U32 R18, R6, R19, R8 ;  /* 0x0000001306121225 */ /* 0x001fc800078e0008 */
[----:B------:R-:W-:Y:S02]  /*0a90*/  @P1 IMAD.IADD R17, R19, 0x1, R17 ;  /* 0x0000000113111824 */ /* 0x000fe400078e0211 */
[----:B-1----:R-:W-:-:S04]  /*0aa0*/  @!P1 IMAD.WIDE.U32 R8, R11, R14, R6 ;  /* 0x0000000e0b089225 */ /* 0x002fc800078e0006 */
[----:B------:R-:W-:Y:S02]  /*0ab0*/  @!P1 IMAD.MOV.U32 R18, RZ, RZ, R8 ;  /* 0x000000ffff129224 */ /* 0x000fe400078e0008 */
[----:B------:R-:W-:Y:S02]  /*0ac0*/  @!P1 IMAD.MOV.U32 R17, RZ, RZ, R9 ;  /* 0x000000ffff119224 */ /* 0x000fe400078e0009 */
[----:B--2---:R-:W-:-:S04]  /*0ad0*/  IMAD.WIDE.U32 R12, R2, UR4, RZ ;  /* 0x00000004020c7c25 */ /* 0x004fc8000f8e00ff */
[----:B------:R-:W-:Y:S01]  /*0ae0*/  IMAD R23, R2, UR5, RZ ;  /* 0x0000000502177c24 */ /* 0x000fe2000f8e02ff */
[----:B------:R0:W-:Y:S03]  /*0af0*/  STL.64 [R1], R12 ;  /* 0x0000000c01007387 */ /* 0x0001e60000100a00 */
[----:B------:R-:W-:Y:S01]  /*0b00*/  IMAD.IADD R23, R13, 0x1, R23 ;  /* 0x000000010d177824 */ /* 0x000fe200078e0217 */
[----:B------:R-:W-:Y:S06]  /*0b10*/  @P0 BRA `(.L_x_9) ;  /* 0x0000000000200947 */ /* 0x000fec0003800000 */
[----:B------:R-:W-:Y:S01]  /*0b20*/  UISETP.GE.U32.AND UP0, UPT, UR40, 0x5, UPT ;  /* 0x000000052800788c */ /* 0x000fe2000bf06070 */
[----:B------:R-:W-:Y:S01]  /*0b30*/  IADD3 R18, P0, R18, R12, RZ ;  /* 0x0000000c12127210 */ /* 0x000fe20007f1e0ff */
[----:B------:R-:W-:Y:S01]  /*0b40*/  UIMAD.WIDE.U32 UR4, UR40, -0x33333333, URZ ;  /* 0xcccccccd280478a5 */ /* 0x000fe2000f8e003f */
[----:B------:R-:W-:-:S03]  /*0b50*/  UMOV UR39, URZ ;  /* 0x0000003f00277c82 */ /* 0x000fc60008000000 */
[----:B------:R-:W-:Y:S01]  /*0b60*/  USHF.R.U32.HI UR4, URZ, 0x2, UR5 ;  /* 0x000000023f047899 */ /* 0x000fe20008011605 */
[----:B------:R-:W-:-:S03]  /*0b70*/  IMAD.X R17, R23, 0x1, R17, P0 ;  /* 0x0000000117117824 */ /* 0x000fc600000e0611 */
[----:B------:R-:W-:Y:S02]  /*0b80*/  UIMAD UR38, UR4, -0x5, UR40 ;  /* 0xfffffffb042678a4 */ /* 0x000fe4000f8e0228 */
[----:B------:R-:W-:-:S12]  /*0b90*/  @UP0 ULOP3.LUT UR39, UR4, 0x1, URZ, 0xc0, !UPT ;  /* 0x0000000104270892 */ /* 0x000fd8000f8ec03f */
.L_x_9:
[----:B------:R-:W-:Y:S01]  /*0ba0*/  ISETP.GE.U32.AND P0, PT, R18, UR8, PT ;  /* 0x0000000812007c0c */ /* 0x000fe2000bf06070 */
[----:B------:R-:W-:Y:S01]  /*0bb0*/  IMAD.MOV.U32 R19, RZ, RZ, -0x1 ;  /* 0xffffffffff137424 */ /* 0x000fe200078e00ff */
[----:B------:R-:W-:Y:S01]  /*0bc0*/  PRMT R8, RZ, 0x7610, R8 ;  /* 0x00007610ff087816 */ /* 0x000fe20000000008 */
[----:B------:R-:W-:Y:S01]  /*0bd0*/  IMAD.MOV.U32 R22, RZ, RZ, -0x1 ;  /* 0xffffffffff167424 */ /* 0x000fe200078e00ff */
[----:B------:R-:W-:Y:S01]  /*0be0*/  ISETP.GE.U32.AND.EX P0, PT, R17, UR9, PT, P0 ;  /* 0x0000000911007c0c */ /* 0x000fe2000bf06100 */
[----:B------:R-:W-:-:S12]  /*0bf0*/  IMAD.MOV.U32 R2, RZ, RZ, -0x1 ;  /* 0xffffffffff027424 */ /* 0x000fd800078e00ff */
[----:B------:R-:W-:Y:S05]  /*0c00*/  @P0 BRA `(.L_x_10) ;  /* 0x00000004005c0947 */ /* 0x000fea0003800000 */
[----:B------:R-:W1:Y:S01]  /*0c10*/  LDC.64 R20, c[0x0][0x628] ;  /* 0x00018a00ff147b82 */ /* 0x000e620000000a00 */
[----:B------:R-:W-:Y:S02]  /*0c20*/  IMAD.MOV.U32 R8, RZ, RZ, R18 ;  /* 0x000000ffff087224 */ /* 0x000fe400078e0012 */
[----:B------:R-:W-:-:S05]  /*0c30*/  IMAD.MOV.U32 R9, RZ, RZ, R17 ;  /* 0x000000ffff097224 */ /* 0x000fca00078e0011 */
[----:B------:R-:W2:Y:S08]  /*0c40*/  LDC R2, c[0x0][0x630] ;  /* 0x00018c00ff027b82 */ /* 0x000eb00000000800 */
[----:B------:R-:W3:Y:S01]  /*0c50*/  LDC.64 R24, c[0x0][0x620] ;  /* 0x00018800ff187b82 */ /* 0x000ee20000000a00 */
[----:B-1----:R-:W-:-:S04]  /*0c60*/  ISETP.NE.U32.AND P0, PT, R20, RZ, PT ;  /* 0x000000ff1400720c */ /* 0x002fc80003f05070 */
[----:B------:R-:W-:-:S13]  /*0c70*/  ISETP.NE.AND.EX P0, PT, R21, RZ, PT, P0 ;  /* 0x000000ff1500720c */ /* 0x000fda0003f05300 */
[----:B--23--:R-:W-:Y:S05]  /*0c80*/  @!P0 BRA `(.L_x_11) ;  /* 0x0000000000288947 */ /* 0x00cfea0003800000 */
[----:B0-----:R-:W0:Y:S02]  /*0c90*/  LDC R13, c[0x0][0x634] ;  /* 0x00018d00ff0d7b82 */ /* 0x001e240000000800 */
[----:B0-----:R-:W-:-:S05]  /*0ca0*/  IADD3 R13, P0, R18, R13, RZ ;  /* 0x0000000d120d7210 */ /* 0x001fca0007f1e0ff */
[----:B------:R-:W-:-:S04]  /*0cb0*/  IMAD.X R15, RZ, RZ, R17, P0 ;  /* 0x000000ffff0f7224 */ /* 0x000fc800000e0611 */
[----:B------:R-:W-:-:S04]  /*0cc0*/  IMAD.WIDE.U32 R8, R15, R20, RZ ;  /* 0x000000140f087225 */ /* 0x000fc800078e00ff */
[----:B------:R-:W-:-:S04]  /*0cd0*/  IMAD.WIDE.U32 R10, P0, R13, R21, R8 ;  /* 0x000000150d0a7225 */ /* 0x000fc80007800008 */
[----:B------:R-:W-:-:S04]  /*0ce0*/  IMAD.WIDE.U32 R8, R13, R20, RZ ;  /* 0x000000140d087225 */ /* 0x000fc800078e00ff */
[----:B------:R-:W-:Y:S01]  /*0cf0*/  IMAD.X R13, RZ, RZ, RZ, P0 ;  /* 0x000000ffff0d7224 */ /* 0x000fe200000e06ff */
[----:B------:R-:W-:Y:S01]  /*0d00*/  IADD3 RZ, P0, R9, R10, RZ ;  /* 0x0000000a09ff7210 */ /* 0x000fe20007f1e0ff */
[----:B------:R-:W-:-:S04]  /*0d10*/  IMAD.MOV.U32 R12, RZ, RZ, R11 ;  /* 0x000000ffff0c7224 */ /* 0x000fc800078e000b */
[----:B------:R-:W-:-:S08]  /*0d20*/  IMAD.WIDE.U32.X R8, R15, R21, R12, P0 ;  /* 0x000000150f087225 */ /* 0x000fd000000e040c */
.L_x_11:
[-CC-:B------:R-:W-:Y:S01]  /*0d30*/  SHF.R.U64 R31, R8, R2.reuse, R9.reuse ;  /* 0x00000002081f7219 */ /* 0x180fe20000001209 */
[----:B0-----:R-:W0:Y:S01]  /*0d40*/  LDC R12, c[0x0][0x618] ;  /* 0x00018600ff0c7b82 */ /* 0x001e220000000800 */
[----:B------:R-:W-:Y:S01]  /*0d50*/  SHF.R.U32.HI R7, RZ, R2, R9 ;  /* 0x00000002ff077219 */ /* 0x000fe20000011609 */
[----:B------:R-:W-:Y:S01]  /*0d60*/  ULDC UR4, c[0x0][0x150] ;  /* 0x0000540000047ab9 */ /* 0x000fe20000000800 */
[----:B------:R-:W-:Y:S01]  /*0d70*/  IADD3 R11, P0, RZ, -R31, RZ ;  /* 0x8000001fff0b7210 */ /* 0x000fe20007f1e0ff */
[----:B------:R-:W-:Y:S01]  /*0d80*/  IMAD.MOV.U32 R19, RZ, RZ, R17 ;  /* 0x000000ffff137224 */ /* 0x000fe200078e0011 */
[----:B------:R-:W-:-:S03]  /*0d90*/  I2FP.F32.U32 R2, R6 ;  /* 0x0000000600027245 */ /* 0x000fc60000201000 */
[----:B------:R-:W1:Y:S01]  /*0da0*/  LDC.64 R26, c[0x0][0x640] ;  /* 0x00019000ff1a7b82 */ /* 0x000e620000000a00 */
[----:B------:R-:W-:Y:S02]  /*0db0*/  IMAD.X R13, RZ, RZ, ~R7, P0 ;  /* 0x000000ffff0d7224 */ /* 0x000fe400000e0e07 */
[----:B------:R-:W-:Y:S01]  /*0dc0*/  FMUL R2, R2, UR4 ;  /* 0x0000000402027c20 */ /* 0x000fe20008400000 */
[----:B------:R-:W-:Y:S01]  /*0dd0*/  IMAD.WIDE.U32 R8, R11, R24, R18 ;  /* 0x000000180b087225 */ /* 0x000fe200078e0012 */
[----:B------:R-:W-:-:S03]  /*0de0*/  ULDC UR4, c[0x0][0x154] ;  /* 0x0000550000047ab9 */ /* 0x000fc60000000800 */
[----:B------:R-:W-:Y:S01]  /*0df0*/  IMAD R10, R13, R24, RZ ;  /* 0x000000180d0a7224 */ /* 0x000fe200078e02ff */
[----:B------:R-:W2:Y:S01]  /*0e00*/  LDC R7, c[0x0][0x144] ;  /* 0x00005100ff077b82 */ /* 0x000ea20000000800 */
[----:B------:R-:W3:Y:S02]  /*0e10*/  F2I.U32.TRUNC.NTZ R2, R2 ;  /* 0x0000000200027305 */ /* 0x000ee4000020f000 */
[----:B------:R-:W-:-:S04]  /*0e20*/  IMAD R11, R11, R25, R10 ;  /* 0x000000190b0b7224 */ /* 0x000fc800078e020a */
[----:B------:R-:W-:Y:S01]  /*0e30*/  IMAD.IADD R9, R9, 0x1, R11 ;  /* 0x0000000109097824 */ /* 0x000fe200078e020b */
[----:B------:R-:W4:Y:S01]  /*0e40*/  LDC R22, c[0x0][0x608] ;  /* 0x00018200ff167b82 */ /* 0x000f220000000800 */
[----:B------:R-:W-:-:S03]  /*0e50*/  IMAD.MOV.U32 R11, RZ, RZ, -0x1 ;  /* 0xffffffffff0b7424 */ /* 0x000fc600078e00ff */
[--C-:B0-----:R-:W-:Y:S02]  /*0e60*/  SHF.R.U64 R20, R8, R12, R9.reuse ;  /* 0x0000000c08147219 */ /* 0x101fe40000001209 */
[----:B------:R-:W-:Y:S02]  /*0e70*/  I2FP.F32.U32 R8, R14 ;  /* 0x0000000e00087245 */ /* 0x000fe40000201000 */
[----:B------:R-:W0:Y:S01]  /*0e80*/  LDC R24, c[0x0][0x658] ;  /* 0x00019600ff187b82 */ /* 0x000e220000000800 */
[----:B-1----:R-:W-:Y:S01]  /*0e90*/  ISETP.NE.U32.AND P0, PT, R26, RZ, PT ;  /* 0x000000ff1a00720c */ /* 0x002fe20003f05070 */
[----:B---3--:R-:W-:Y:S02]  /*0ea0*/  IMAD.MOV R10, RZ, RZ, -R2 ;  /* 0x000000ffff0a7224 */ /* 0x008fe400078e0a02 */
[----:B------:R-:W-:Y:S01]  /*0eb0*/  FMUL R8, R8, UR4 ;  /* 0x0000000408087c20 */ /* 0x000fe20008400000 */
[----:B------:R-:W-:Y:S02]  /*0ec0*/  SHF.R.U32.HI R9, RZ, R12, R9 ;  /* 0x0000000cff097219 */ /* 0x000fe40000011609 */
[----:B------:R-:W-:Y:S01]  /*0ed0*/  ISETP.NE.AND.EX P0, PT, R27, RZ, PT, P0 ;  /* 0x000000ff1b00720c */ /* 0x000fe20003f05300 */
[----:B------:R1:W3:Y:S01]  /*0ee0*/  F2I.U32.TRUNC.NTZ R15, R8 ;  /* 0x00000008000f7305 */ /* 0x0002e2000020f000 */
[----:B------:R-:W1:Y:S01]  /*0ef0*/  LDC R19, c[0x0][0x148] ;  /* 0x00005200ff137b82 */ /* 0x000e620000000800 */
[----:B--2---:R-:W-:-:S07]  /*0f00*/  IMAD R2, R7, R10, R6 ;  /* 0x0000000a07027224 */ /* 0x004fce00078e0206 */
[----:B------:R-:W2:Y:S01]  /*0f10*/  LDC R25, c[0x0][0x600] ;  /* 0x00018000ff197b82 */ /* 0x000ea20000000800 */
[-CC-:B----4-:R-:W-:Y:S02]  /*0f20*/  SHF.R.U64 R32, R20, R22.reuse, R9.reuse ;  /* 0x0000001614207219 */ /* 0x190fe40000001209 */
[----:B------:R-:W-:Y:S01]  /*0f30*/  SHF.R.U32.HI R7, RZ, R22, R9 ;  /* 0x00000016ff077219 */ /* 0x000fe20000011609 */
[----:B------:R-:W-:-:S04]  /*0f40*/  IMAD.MOV.U32 R9, RZ, RZ, 0x1 ;  /* 0x00000001ff097424 */ /* 0x000fc800078e00ff */
[----:B------:R-:W4:Y:S01]  /*0f50*/  LDC R28, c[0x0][0x648] ;  /* 0x00019200ff1c7b82 */ /* 0x000f220000000800 */
[-C--:B0-----:R-:W-:Y:S02]  /*0f60*/  SHF.L.U32 R6, R11, R24.reuse, RZ ;  /* 0x000000180b067219 */ /* 0x081fe400000006ff */
[--C-:B------:R-:W-:Y:S02]  /*0f70*/  SHF.R.U64 R22, R32, R24, R7.reuse ;  /* 0x0000001820167219 */ /* 0x100fe40000001207 */
[----:B------:R-:W-:Y:S02]  /*0f80*/  LOP3.LUT R13, RZ, R6, RZ, 0x33, !PT ;  /* 0x00000006ff0d7212 */ /* 0x000fe400078e33ff */
[-C--:B------:R-:W-:Y:S01]  /*0f90*/  SHF.R.U32.HI R7, RZ, R24.reuse, R7 ;  /* 0x00000018ff077219 */ /* 0x080fe20000011607 */
[----:B------:R-:W0:Y:S01]  /*0fa0*/  LDC R29, c[0x0][0x638] ;  /* 0x00018e00ff1d7b82 */ /* 0x000e220000000800 */
[----:B------:R-:W-:Y:S01]  /*0fb0*/  SHF.L.U32 R12, R9, R24, RZ ;  /* 0x00000018090c7219 */ /* 0x000fe200000006ff */
[----:B------:R-:W-:-:S06]  /*0fc0*/  IMAD.MOV.U32 R6, RZ, RZ, R22 ;  /* 0x000000ffff067224 */ /* 0x000fcc00078e0016 */
[----:B------:R-:W0:Y:S01]  /*0fd0*/  LDC R30, c[0x0][0x610] ;  /* 0x00018400ff1e7b82 */ /* 0x000e220000000800 */
[----:B-1-3--:R-:W-:Y:S05]  /*0fe0*/  @!P0 BRA `(.L_x_12) ;  /* 0x0000000000288947 */ /* 0x00afea0003800000 */
[----:B------:R-:W1:Y:S02]  /*0ff0*/  LDC R11, c[0x0][0x64c] ;  /* 0x00019300ff0b7b82 */ /* 0x000e640000000800 */
[----:B-1----:R-:W-:-:S05]  /*1000*/  IADD3 R11, P0, R22, R11, RZ ;  /* 0x0000000b160b7210 */ /* 0x002fca0007f1e0ff */
        /* <DEDUP_REMOVED lines=8> */
.L_x_12:
[----:B----4-:R-:W-:Y:S01]  /*1090*/  SHF.R.U64 R6, R6, R28, R7 ;  /* 0x0000001c06067219 */ /* 0x010fe20000001207 */
[----:B--2---:R-:W-:Y:S01]  /*10a0*/  VIADD R7, R25, 0xffffffff ;  /* 0xffffffff19077836 */ /* 0x004fe20000000000 */
[----:B------:R-:W-:Y:S01]  /*10b0*/  LOP3.LUT R13, R32, R13, RZ, 0xc0, !PT ;  /* 0x0000000d200d7212 */ /* 0x000fe200078ec0ff */
[----:B------:R-:W-:Y:S02]  /*10c0*/  IMAD.MOV R15, RZ, RZ, -R15 ;  /* 0x000000ffff0f7224 */ /* 0x000fe400078e0a0f */
[----:B------:R-:W-:Y:S01]  /*10d0*/  IMAD.MOV R8, RZ, RZ, -R6 ;  /* 0x000000ffff087224 */ /* 0x000fe200078e0a06 */
[----:B------:R-:W-:Y:S01]  /*10e0*/  LOP3.LUT R7, R20, R7, RZ, 0xc0, !PT ;  /* 0x0000000714077212 */ /* 0x000fe200078ec0ff */
[----:B------:R-:W-:Y:S02]  /*10f0*/  IMAD R13, R12, R6, R13 ;  /* 0x000000060c0d7224 */ /* 0x000fe400078e020d */
[----:B------:R-:W-:Y:S02]  /*1100*/  @P1 IMAD R2, R19, R15, R14 ;  /* 0x0000000f13021224 */ /* 0x000fe400078e020e */
[----:B0-----:R-:W-:-:S02]  /*1110*/  IMAD R6, R8, R29, R22 ;  /* 0x0000001d08067224 */ /* 0x001fc400078e0216 */
[----:B------:R-:W-:Y:S02]  /*1120*/  IMAD R2, R13, R30, R2 ;  /* 0x0000001e0d027224 */ /* 0x000fe400078e0202 */
[----:B------:R-:W-:Y:S02]  /*1130*/  IMAD R19, R6, R25, R7 ;  /* 0x0000001906137224 */ /* 0x000fe400078e0207 */
[----:B------:R-:W-:-:S03]  /*1140*/  IMAD.MOV.U32 R8, RZ, RZ, 0x1 ;  /* 0x00000001ff087424 */ /* 0x000fc600078e00ff */
[----:B------:R-:W-:Y:S02]  /*1150*/  SEL R22, R19, R2, !P1 ;  /* 0x0000000213167207 */ /* 0x000fe40004800000 */
[----:B------:R-:W-:Y:S01]  /*1160*/  SEL R19, R2, R19, !P1 ;  /* 0x0000001302137207 */ /* 0x000fe20004800000 */
[----:B------:R-:W-:-:S07]  /*1170*/  IMAD.MOV.U32 R2, RZ, RZ, R31 ;  /* 0x000000ffff027224 */ /* 0x000fce00078e001f */
.L_x_10:
[----:B------:R-:W-:Y:S05]  /*1180*/  @!P2 BRA `(.L_x_13) ;  /* 0x000000940084a947 */ /* 0x000fea0003800000 */
[----:B------:R-:W-:-:S13]  /*1190*/  ISETP.GT.U32.AND P0, PT, R33, 0x1, PT ;  /* 0x000000012100780c */ /* 0x000fda0003f04070 */
[----:B------:R-:W-:Y:S05]  /*11a0*/  @P0 EXIT ;  /* 0x000000000000094d */ /* 0x000fea0003800000 */
.L_x_14:
[----:B------:R-:W-:-:S08]  /*11b0*/  NOP ;  /* 0x0000000000007918 */ /* 0x000fd00000000000 */
[----:B------:R-:W1:Y:S02]  /*11c0*/  USETMAXREG.TRY_ALLOC.CTAPOOL UP0, 0xe8 ;  /* 0x000000e8000079c8 */ /* 0x000e640008000600 */
[----:B-1----:R-:W-:-:S13]  /*11d0*/  PLOP3.LUT P0, PT, PT, PT, UP0, 0x80, 0x0 ;  /* 0x000000000000781c */ /* 0x002fda0003f0f008 */
[----:B------:R-:W-:Y:S05]  /*11e0*/  @!P0 BRA `(.L_x_14) ;  /* 0xfffffffc00f08947 */ /* 0x000fea000383ffff */
[----:B------:R-:W-:-:S13]  /*11f0*/  LOP3.LUT P0, RZ, R8, 0xff, RZ, 0xc0, !PT ;  /* 0x000000ff08ff7812 */ /* 0x000fda000780c0ff */
[----:B------:R-:W-:Y:S05]  /*1200*/  @!P0 EXIT ;  /* 0x000000000000894d */ /* 0x000fea0003800000 */
[----:B------:R-:W1:Y:S01]  /*1210*/  S2UR UR4, SR_CgaCtaId ;  /* 0x00000000000479c3 */ /* 0x000e620000008800 */
[----:B------:R-:W-:Y:S01]  /*1220*/  VIADD R6, R5, 0xffffffff ;  /* 0xffffffff05067836 */ /* 0x000fe20000000000 */
[----:B------:R-:W-:Y:S01]  /*1230*/  SHF.R.S32.HI R0, RZ, 0x1f, R3 ;  /* 0x0000001fff007819 */ /* 0x000fe20000011403 */
[----:B------:R-:W-:Y:S01]  /*1240*/  UMOV UR41, 0x400 ;  /* 0x0000040000297882 */ /* 0x000fe20000000000 */
[----:B------:R-:W-:Y:S01]  /*1250*/  UISETP.LT.AND UP0, UPT, UR40, 0x1, UPT ;  /* 0x000000012800788c */ /* 0x000fe2000bf01270 */
[----:B------:R-:W-:Y:S01]  /*1260*/  LOP3.LUT R172, R16, 0x1, RZ, 0xfc, !PT ;  /* 0x0000000110ac7812 */ /* 0x000fe200078efcff */
[----:B------:R-:W-:Y:S01]  /*1270*/  USHF.L.U32 UR44, UR40, 0x1, URZ ;  /* 0x00000001282c7899 */ /* 0x000fe2000800063f */
[----:B------:R-:W-:Y:S01]  /*1280*/  R2UR UR42, R6 ;  /* 0x00000000062a72ca */ /* 0x000fe200000e0000 */
[----:B------:R-:W-:Y:S01]  /*1290*/  USEL UR43, UR40, 0x1, UP0 ;  /* 0x00000001282b7887 */ /* 0x000fe20008000000 */
[CC--:B------:R-:W-:Y:S02]  /*12a0*/  LEA.HI R4, R0.reuse, R3.reuse, RZ, 0x2 ;  /* 0x0000000300047211 */ /* 0x0c0fe400078f10ff */
[----:B------:R-:W-:Y:S01]  /*12b0*/  LEA.HI R0, R0, R3, RZ, 0x5 ;  /* 0x0000000300007211 */ /* 0x000fe200078f28ff */
[----:B------:R-:W-:Y:S01]  /*12c0*/  UIADD3 UR43, -UR43, UR40, URZ ;  /* 0x000000282b2b7290 */ /* 0x000fe2000fffe13f */
[----:B------:R-:W-:-:S02]  /*12d0*/  SHF.R.S32.HI R154, RZ, 0x2, R4 ;  /* 0x00000002ff9a7819 */ /* 0x000fc40000011404 */
[----:B------:R-:W-:Y:S02]  /*12e0*/  SHF.R.S32.HI R5, RZ, 0x1f, R4 ;  /* 0x0000001fff057819 */ /* 0x000fe40000011404 */
[----:B------:R-:W-:Y:S02]  /*12f0*/  LOP3.LUT R156, R4, 0xfffffffc, RZ, 0xc0, !PT ;  /* 0xfffffffc049c7812 */ /* 0x000fe400078ec0ff */
[----:B------:R-:W-:Y:S01]  /*1300*/  LEA.HI R5, R5, R154, RZ, 0x3 ;  /* 0x0000009a05057211 */ /* 0x000fe200078f18ff */
[----:B------:R-:W-:Y:S01]  /*1310*/  USHF.L.U32 UR42, UR42, 0x3, URZ ;  /* 0x000000032a2a7899 */ /* 0x000fe2000800063f */
[----:B------:R-:W-:Y:S01]  /*1320*/  ISETP.NE.AND P0, PT, R6, RZ, PT ;  /* 0x000000ff0600720c */ /* 0x000fe20003f05270 */
[----:B------:R-:W-:Y:S01]  /*1330*/  IMAD.IADD R156, R3, 0x1, -R156 ;  /* 0x00000001039c7824 */ /* 0x000fe200078e0a9c */
[----:B------:R-:W-:Y:S01]  /*1340*/  LOP3.LUT R5, R5, 0xfffffff8, RZ, 0xc0, !PT ;  /* 0xfffffff805057812 */ /* 0x000fe200078ec0ff */
[----:B-1----:R-:W-:Y:S01]  /*1350*/  ULEA UR41, UR4, UR41, 0x18 ;  /* 0x0000002904297291 */ /* 0x002fe2000f8ec03f */
[----:B------:R-:W-:Y:S01]  /*1360*/  SEL R173, RZ, 0x1, P0 ;  /* 0x00000001ffad7807 */ /* 0x000fe20000000000 */
[----:B------:R-:W-:Y:S01]  /*1370*/  IMAD.U32 R158, RZ, RZ, UR42 ;  /* 0x0000002aff9e7e24 */ /* 0x000fe2000f8e00ff */
[----:B------:R-:W-:Y:S01]  /*1380*/  ULDC UR4, c[0x0][0x284] ;  /* 0x0000a10000047ab9 */ /* 0x000fe20000000800 */
[----:B------:R-:W-:Y:S01]  /*1390*/  IMAD.IADD R154, R154, 0x1, -R5 ;  /* 0x000000019a9a7824 */ /* 0x000fe200078e0a05 */
[----:B------:R-:W-:Y:S01]  /*13a0*/  UIADD3 UR45, UR41, 0x60, URZ ;  /* 0x00000060292d7890 */ /* 0x000fe2000fffe03f */
[----:B------:R-:W-:-:S02]  /*13b0*/  SHF.R.S32.HI R5, RZ, 0x5, R0 ;  /* 0x00000005ff057819 */ /* 0x000fc40000011400 */
[C---:B------:R-:W-:Y:S02]  /*13c0*/  LOP3.LUT R160, R158.reuse, 0x8, RZ, 0xc0, !PT ;  /* 0x000000089ea07812 */ /* 0x040fe400078ec0ff */
[--C-:B------:R-:W-:Y:S01]  /*13d0*/  SHF.R.S32.HI R155, RZ, 0x1f, R154.reuse ;  /* 0x0000001fff9b7819 */ /* 0x100fe2000001149a */
[C-C-:B------:R-:W-:Y:S01]  /*13e0*/  IMAD R161, R5.reuse, -0x10, -R154.reuse ;  /* 0xfffffff005a17824 */ /* 0x140fe200078e0a9a */
[----:B------:R-:W-:Y:S01]  /*13f0*/  LOP3.LUT R158, R158, 0x8, RZ, 0xc, !PT ;  /* 0x000000089e9e7812 */ /* 0x000fe200078e0cff */
[----:B------:R-:W-:Y:S01]  /*1400*/  IMAD.U32 R157, RZ, RZ, UR45 ;  /* 0x0000002dff9d7e24 */ /* 0x000fe2000f8e00ff */
[----:B------:R-:W-:Y:S01]  /*1410*/  LOP3.LUT R160, R160, 0x18, RZ, 0x3c, !PT ;  /* 0x00000018a0a07812 */ /* 0x000fe200078e3cff */
[----:B------:R-:W-:-:S04]  /*1420*/  IMAD.WIDE R154, R5, 0x10, R154 ;  /* 0x00000010059a7825 */ /* 0x000fc800078e029a */
[----:B------:R-:W-:Y:S02]  /*1430*/  VIADD R159, R157, UR42 ;  /* 0x0000002a9d9f7c36 */ /* 0x000fe40008000000 */
[----:B------:R-:W-:-:S07]  /*1440*/  VIADD R161, R161, UR4 ;  /* 0x00000004a1a17c36 */ /* 0x000fce0008000000 */
.L_x_290:
[----:B------:R-:W-:Y:S01]  /*1450*/  SHF.L.U32 R0, R173, 0x1f, RZ ;  /* 0x0000001fad007819 */ /* 0x000fe200000006ff */
[----:B------:R-:W-:Y:S02]  /*1460*/  ULDC UR4, c[0x0][0x28c] ;  /* 0x0000a30000047ab9 */ /* 0x000fe40000000800 */
[----:B------:R-:W-:Y:S01]  /*1470*/  ISETP.LT.AND P1, PT, RZ, UR4, PT ;  /* 0x00000004ff007c0c */ /* 0x000fe2000bf21270 */
[----:B------:R-:W1:Y:S02]  /*1480*/  SYNCS.PHASECHK.TRANS64.TRYWAIT P0, [R157+UR42], R0 ;  /* 0x000000009d0075a7 */ /* 0x000e64000800016a */
[----:B-1-34-:R-:W-:Y:S10]  /*1490*/  @!P0 BRA `(.L_x_15) ;  /* 0x000000a4000c8947 */ /* 0x01aff40003800000 */
.L_x_313:
[----:B------:R-:W-:Y:S05]  /*14a0*/  @P1 BRA `(.L_x_16) ;  /* 0x0000000000401947 */ /* 0x000fea0003800000 */
[----:B-1----:R-:W-:Y:S01]  /*14b0*/  MOV R0, 0x0 ;  /* 0x0000000000007802 */ /* 0x002fe20000000f00 */
[----:B------:R-:W-:Y:S01]  /*14c0*/  ULDC.64 UR4, c[0x4][0x68] ;  /* 0x01001a0000047ab9 */ /* 0x000fe20000000a00 */
[----:B------:R-:W-:Y:S01]  /*14d0*/  ULDC.64 UR6, c[0x4][0x8] ;  /* 0x0100020000067ab9 */ /* 0x000fe20000000a00 */
[----:B------:R-:W-:Y:S01]  /*14e0*/  IMAD.U32 R4, RZ, RZ, UR4 ;  /* 0x00000004ff047e24 */ /* 0x000fe2000f8e00ff */
[----:B------:R1:W2:Y:S01]  /*14f0*/  LDC.64 R14, c[0x4][R0] ;  /* 0x01000000000e7b82 */ /* 0x0002a20000000a00 */
[----:B------:R-:W-:Y:S01]  /*1500*/  IMAD.U32 R5, RZ, RZ, UR5 ;  /* 0x00000005ff057e24 */ /* 0x000fe2000f8e00ff */
[----:B------:R-:W-:Y:S01]  /*1510*/  ULDC.64 UR4, c[0x4][0x70] ;  /* 0x01001c0000047ab9 */ /* 0x000fe20000000a00 */
[----:B------:R-:W-:Y:S02]  /*1520*/  IMAD.U32 R10, RZ, RZ, UR6 ;  /* 0x00000006ff0a7e24 */ /* 0x000fe4000f8e00ff */
[----:B------:R-:W-:Y:S02]  /*1530*/  IMAD.U32 R6, RZ, RZ, UR4 ;  /* 0x00000004ff067e24 */ /* 0x000fe4000f8e00ff */
[----:B------:R-:W-:-:S02]  /*1540*/  IMAD.U32 R7, RZ, RZ, UR5 ;  /* 0x00000005ff077e24 */ /* 0x000fc4000f8e00ff */
[----:B------:R-:W-:Y:S02]  /*1550*/  IMAD.U32 R11, RZ, RZ, UR7 ;  /* 0x00000007ff0b7e24 */ /* 0x000fe4000f8e00ff */
[----:B------:R-:W-:Y:S02]  /*1560*/  IMAD.MOV.U32 R8, RZ, RZ, 0x1e1 ;  /* 0x000001e1ff087424 */ /* 0x000fe400078e00ff */
[----:B0-----:R-:W-:Y:S02]  /*1570*/  IMAD.MOV.U32 R12, RZ, RZ, 0x1 ;  /* 0x00000001ff0c7424 */ /* 0x001fe400078e00ff */
[----:B-1----:R-:W-:-:S07]  /*1580*/  IMAD.MOV.U32 R13, RZ, RZ, RZ ;  /* 0x000000ffff0d7224 */ /* 0x002fce00078e00ff */
[----:B------:R-:W-:-:S07]  /*1590*/  LEPC R20, `(.L_x_16) ;  /* 0x000000001014794e */ /* 0x000fce0000000000 */
[----:B--2--5:R-:W-:Y:S05]  /*15a0*/  CALL.ABS.NOINC R14 ;  /* 0x000000000e007343 */ /* 0x024fea0003c00000 */
.L_x_16:
[----:B------:R-:W-:-:S13]  /*15b0*/  ISETP.NE.AND P0, PT, R172, 0x3, PT ;  /* 0x00000003ac00780c */ /* 0x000fda0003f05270 */
[----:B------:R-:W-:Y:S05]  /*15c0*/  @!P0 BRA `(.L_x_17) ;  /* 0x0000000000048947 */ /* 0x000fea0003800000 */
[----:B------:R-:W-:Y:S01]  /*15d0*/  BPT.TRAP 0x1 ;  /* 0x000000040000795c */ /* 0x000fe20000300000 */
.L_x_17:
[----:B------:R-:W-:Y:S02]  /*15e0*/  IMAD.U32 R3, RZ, RZ, UR38 ;  /* 0x00000026ff037e24 */ /* 0x000fe4000f8e00ff */
[----:B-1----:R-:W-:-:S03]  /*15f0*/  IMAD.U32 R0, RZ, RZ, UR39 ;  /* 0x00000027ff007e24 */ /* 0x002fc6000f8e00ff */
[----:B------:R-:W-:Y:S02]  /*1600*/  LEA R3, R3, UR41, 0x3 ;  /* 0x0000002903037c11 */ /* 0x000fe4000f8e18ff */
[----:B------:R-:W-:-:S04]  /*1610*/  SHF.L.U32 R0, R0, 0x1f, RZ ;  /* 0x0000001f00007819 */ /* 0x000fc800000006ff */
[----:B------:R1:W2:Y:S01]  /*1620*/  SYNCS.PHASECHK.TRANS64.TRYWAIT P1, [R3+URZ], R0 ;  /* 0x00000000030075a7 */ /* 0x0002a2000802017f */
[----:B------:R-:W-:Y:S05]  /*1630*/  @!P0 BRA `(.L_x_18) ;  /* 0x0000000000048947 */ /* 0x000fea0003800000 */
[----:B------:R-:W-:Y:S01]  /*1640*/  BPT.TRAP 0x1 ;  /* 0x000000040000795c */ /* 0x000fe20000300000 */
.L_x_18:
[----:B------:R-:W-:-:S05]  /*1650*/  IMAD.U32 R4, RZ, RZ, UR43 ;  /* 0x0000002bff047e24 */ /* 0x000fca000f8e00ff */
[----:B------:R-:W-:Y:S01]  /*1660*/  ISETP.GE.AND P2, PT, R4, 0x1, PT ;  /* 0x000000010400780c */ /* 0x000fe20003f46270 */
[----:B--2---:R-:W-:-:S12]  /*1670*/  @P1 BRA `(.L_x_19) ;  /* 0x0000000000081947 */ /* 0x004fd80003800000 */
[----:B------:R-:W2:Y:S02]  /*1680*/  SYNCS.PHASECHK.TRANS64.TRYWAIT P1, [R3+URZ], R0 ;  /* 0x00000000030075a7 */ /* 0x000ea4000802017f */
[----:B--2---:R-:W-:Y:S05]  /*1690*/  @!P1 BRA `(.L_x_20) ;  /* 0x000000a000a09947 */ /* 0x004fea0003800000 */
.L_x_19:
[----:B------:R-:W-:Y:S05]  /*16a0*/  WARPSYNC.ALL ;  /* 0x0000000000007948 */ /* 0x000fea0003800000 */
[----:B------:R-:W-:Y:S01]  /*16b0*/  UIADD3 UR4, UR41, 0x180, URZ ;  /* 0x0000018029047890 */ /* 0x000fe2000fffe03f */
[----:B------:R-:W-:Y:S01]  /*16c0*/  WARPGROUP.ARRIVE ;  /* 0x00000000000079c5 */ /* 0x000fe20000000000 */
[----:B------:R-:W-:Y:S02]  /*16d0*/  UIADD3 UR5, UR41, 0x14180, URZ ;  /* 0x0001418029057890 */ /* 0x000fe4000fffe03f */
[----:B------:R-:W-:Y:S02]  /*16e0*/  USHF.R.U32.HI UR4, URZ, 0x4, UR4 ;  /* 0x000000043f047899 */ /* 0x000fe40008011604 */
[----:B------:R-:W-:-:S02]  /*16f0*/  USHF.R.U32.HI UR5, URZ, 0x4, UR5 ;  /* 0x000000043f057899 */ /* 0x000fc40008011605 */
[----:B------:R-:W-:Y:S02]  /*1700*/  ULOP3.LUT UR4, UR4, 0x3fff, URZ, 0xc0, !UPT ;  /* 0x00003fff04047892 */ /* 0x000fe4000f8ec03f */
[----:B------:R-:W-:Y:S02]  /*1710*/  ULOP3.LUT UR5, UR5, 0x3fff, URZ, 0xc0, !UPT ;  /* 0x00003fff05057892 */ /* 0x000fe4000f8ec03f */
[----:B------:R-:W-:Y:S02]  /*1720*/  ULOP3.LUT UR4, UR4, 0x10000, URZ, 0xfc, !UPT ;  /* 0x0001000004047892 */ /* 0x000fe4000f8efc3f */
[----:B------:R-:W-:Y:S02]  /*1730*/  ULOP3.LUT UR5, UR5, 0x10000, URZ, 0xfc, !UPT ;  /* 0x0001000005057892 */ /* 0x000fe4000f8efc3f */
[----:B------:R-:W-:Y:S02]  /*1740*/  ULEA UR6, UR38, UR4, 0xa ;  /* 0x0000000426067291 */ /* 0x000fe4000f8e503f */
[----:B------:R-:W-:Y:S01]  /*1750*/  ULEA UR7, UR38, UR5, 0xc ;  /* 0x0000000526077291 */ /* 0x000fe2000f8e603f */
[----:B------:R-:W-:Y:S01]  /*1760*/  UMOV UR9, 0x40000040 ;  /* 0x4000004000097882 */ /* 0x000fe20000000000 */
[----:B------:R-:W-:-:S03]  /*1770*/  UMOV UR11, 0x40000040 ;  /* 0x40000040000b7882 */ /* 0x000fc60000000000 */
[----:B------:R-:W-:Y:S02]  /*1780*/  UMOV UR8, UR6 ;  /* 0x0000000600087c82 */ /* 0x000fe40008000000 */
[----:B------:R-:W-:Y:S02]  /*1790*/  UMOV UR10, UR7 ;  /* 0x00000007000a7c82 */ /* 0x000fe40008000000 */
[----:B------:R-:W-:Y:S01]  /*17a0*/  HGMMA.64x256x16.F32 R24, gdesc[UR8], RZ, !UPT, gsb0 ;  /* 0x03e00000081879f0 */ /* 0x000fe2000c0008ff */
[----:B------:R-:W-:Y:S02]  /*17b0*/  UIADD3 UR8, UR6, 0x2, URZ ;  /* 0x0000000206087890 */ /* 0x000fe4000fffe03f */
[----:B------:R-:W-:Y:S01]  /*17c0*/  UIADD3 UR10, UR7, 0x2, URZ ;  /* 0x00000002070a7890 */ /* 0x000fe2000fffe03f */
[----:B------:R-:W-:Y:S01]  /*17d0*/  UMOV UR9, 0x40000040 ;  /* 0x4000004000097882 */ /* 0x000fe20000000000 */
[----:B------:R-:W-:Y:S01]  /*17e0*/  UMOV UR11, 0x40000040 ;  /* 0x40000040000b7882 */ /* 0x000fe20000000000 */
[----:B------:R-:W-:-:S02]  /*17f0*/  WARPGROUP.DEPBAR.LE gsb0, 0x0 ;  /* 0x00008000000079c5 */ /* 0x000fc40000010000 */
[----:B------:R-:W-:-:S15]  /*1800*/  WARPGROUP.ARRIVE ;  /* 0x00000000000079c5 */ /* 0x000fde0000000000 */
[----:B------:R-:W-:-:S05]  /*1810*/  NOP ;  /* 0x0000000000007918 */ /* 0x000fca0000000000 */
[----:B------:R-:W-:Y:S01]  /*1820*/  HGMMA.64x256x16.F32 R24, gdesc[UR8], R24, gsb0 ;  /* 0x03e00000081879f0 */ /* 0x000fe20008000818 */
[----:B------:R-:W-:Y:S02]  /*1830*/  UIADD3 UR8, UR6, 0x4, URZ ;  /* 0x0000000406087890 */ /* 0x000fe4000fffe03f */
[----:B------:R-:W-:Y:S01]  /*1840*/  UIADD3 UR10, UR7, 0x4, URZ ;  /* 0x00000004070a7890 */ /* 0x000fe2000fffe03f */
[----:B------:R-:W-:Y:S01]  /*1850*/  UMOV UR9, 0x40000040 ;  /* 0x4000004000097882 */ /* 0x000fe20000000000 */
[----:B------:R-:W-:Y:S01]  /*1860*/  UMOV UR11, 0x40000040 ;  /* 0x40000040000b7882 */ /* 0x000fe20000000000 */
[----:B------:R-:W-:Y:S02]  /*1870*/  WARPGROUP.DEPBAR.LE gsb0, 0x0 ;  /* 0x00008000000079c5 */ /* 0x000fe40000010000 */
        /* <DEDUP_REMOVED lines=42> */
[----:B------:R-:W-:Y:S03]  /*1b20*/  HGMMA.64x256x16.F32 R24, gdesc[UR8], R24, gsb0 ;  /* 0x03e00000081879f0 */ /* 0x000fe60008000818 */
[----:B------:R-:W-:Y:S02]  /*1b30*/  WARPGROUP.DEPBAR.LE gsb0, 0x0 ;  /* 0x00008000000079c5 */ /* 0x000fe40000010000 */
[----:B------:R-:W-:Y:S05]  /*1b40*/  @!P2 BRA `(.L_x_21) ;  /* 0x00000004009ca947 */ /* 0x000fea0003800000 */
[----:B------:R-:W-:Y:S01]  /*1b50*/  UIADD3 UR6, UR38, 0x1, URZ ;  /* 0x0000000126067890 */ /* 0x000fe2000fffe03f */
[----:B-12---:R-:W-:-:S03]  /*1b60*/  IMAD.U32 R0, RZ, RZ, UR43 ;  /* 0x0000002bff007e24 */ /* 0x006fc6000f8e00ff */
[----:B------:R-:W-:-:S04]  /*1b70*/  UISETP.NE.AND UP0, UPT, UR6, 0x5, UPT ;  /* 0x000000050600788c */ /* 0x000fc8000bf05270 */
[----:B------:R-:W-:Y:S02]  /*1b80*/  USEL UR7, URZ, 0x1, UP0 ;  /* 0x000000013f077887 */ /* 0x000fe40008000000 */
[----:B------:R-:W-:Y:S02]  /*1b90*/  USEL UR6, UR6, URZ, UP0 ;  /* 0x0000003f06067287 */ /* 0x000fe40008000000 */
[----:B------:R-:W-:-:S06]  /*1ba0*/  ULOP3.LUT UR7, UR39, UR7, URZ, 0x3c, !UPT ;  /* 0x0000000727077292 */ /* 0x000fcc000f8e3c3f */
[----:B------:R-:W-:Y:S01]  /*1bb0*/  IMAD.U32 R5, RZ, RZ, UR7 ;  /* 0x00000007ff057e24 */ /* 0x000fe2000f8e00ff */
[----:B------:R-:W-:-:S06]  /*1bc0*/  UMOV UR7, UR38 ;  /* 0x0000002600077c82 */ /* 0x000fcc0008000000 */
.L_x_28:
[----:B-12---:R-:W-:Y:S05]  /*1bd0*/  @!P0 BRA `(.L_x_22) ;  /* 0x0000000000048947 */ /* 0x006fea0003800000 */
[----:B------:R-:W-:Y:S01]  /*1be0*/  BPT.TRAP 0x1 ;  /* 0x000000040000795c */ /* 0x000fe20000300000 */
.L_x_22:
[----:B------:R-:W-:Y:S01]  /*1bf0*/  ULEA UR8, UR6, UR41, 0x3 ;  /* 0x0000002906087291 */ /* 0x000fe2000f8e183f */
[----:B------:R-:W-:-:S08]  /*1c00*/  SHF.L.U32 R3, R5, 0x1f, RZ ;  /* 0x0000001f05037819 */ /* 0x000fd000000006ff */
[----:B------:R1:W2:Y:S01]  /*1c10*/  SYNCS.PHASECHK.TRANS64.TRYWAIT P1, [UR8], R3 ;  /* 0x00000003ff0075a7 */ /* 0x0002a20008020148 */
[----:B------:R-:W-:Y:S05]  /*1c20*/  @!P0 BRA `(.L_x_23) ;  /* 0x0000000000048947 */ /* 0x000fea0003800000 */
[----:B------:R-:W-:Y:S01]  /*1c30*/  BPT.TRAP 0x1 ;  /* 0x000000040000795c */ /* 0x000fe20000300000 */
.L_x_23:
[----:B--2---:R-:W-:Y:S05]  /*1c40*/  @P1 BRA `(.L_x_24) ;  /* 0x0000000000081947 */ /* 0x004fea0003800000 */
[----:B------:R-:W2:Y:S02]  /*1c50*/  SYNCS.PHASECHK.TRANS64.TRYWAIT P1, [UR8], R3 ;  /* 0x00000003ff0075a7 */ /* 0x000ea40008020148 */
[----:B--2---:R-:W-:Y:S05]  /*1c60*/  @!P1 BRA `(.L_x_25) ;  /* 0x0000009c00409947 */ /* 0x004fea0003800000 */
.L_x_24:
[----:B------:R-:W-:Y:S01]  /*1c70*/  ULEA UR12, UR6, UR4, 0xa ;  /* 0x00000004060c7291 */ /* 0x000fe2000f8e503f */
[----:B------:R-:W-:Y:S01]  /*1c80*/  WARPGROUP.ARRIVE ;  /* 0x00000000000079c5 */ /* 0x000fe20000000000 */
[----:B------:R-:W-:Y:S01]  /*1c90*/  ULEA UR13, UR6, UR5, 0xc ;  /* 0x00000005060d7291 */ /* 0x000fe2000f8e603f */
[----:B------:R-:W-:Y:S01]  /*1ca0*/  UMOV UR9, 0x40000040 ;  /* 0x4000004000097882 */ /* 0x000fe20000000000 */
[----:B------:R-:W-:-:S03]  /*1cb0*/  UMOV UR11, 0x40000040 ;  /* 0x40000040000b7882 */ /* 0x000fc60000000000 */
[----:B------:R-:W-:Y:S02]  /*1cc0*/  UMOV UR8, UR12 ;  /* 0x0000000c00087c82 */ /* 0x000fe40008000000 */
[----:B------:R-:W-:Y:S02]  /*1cd0*/  UMOV UR10, UR13 ;  /* 0x0000000d000a7c82 */ /* 0x000fe40008000000 */
[----:B------:R-:W-:Y:S01]  /*1ce0*/  HGMMA.64x256x16.F32 R24, gdesc[UR8], R24, gsb0 ;  /* 0x03e00000081879f0 */ /* 0x000fe20008000818 */
        /* <DEDUP_REMOVED lines=58> */
[----:B------:R-:W-:Y:S01]  /*2090*/  BPT.TRAP 0x1 ;  /* 0x000000040000795c */ /* 0x000fe20000300000 */
.L_x_26:
[----:B------:R-:W-:Y:S01]  /*20a0*/  ULEA UR8, UR7, UR41, 0x3 ;  /* 0x0000002907087291 */ /* 0x000fe2000f8e183f */
[----:B------:R-:W-:-:S03]  /*20b0*/  ISETP.GT.U32.AND P1, PT, R16, 0x1, PT ;  /* 0x000000011000780c */ /* 0x000fc60003f24070 */
[----:B------:R-:W-:-:S04]  /*20c0*/  UIADD3 UR8, UR8, 0x28, URZ ;  /* 0x0000002808087890 */ /* 0x000fc8000fffe03f */
[----:B------:R-:W-:-:S09]  /*20d0*/  UPRMT UR8, URZ, 0x654, UR8 ;  /* 0x000006543f087896 */ /* 0x000fd20008000008 */
[----:B------:R-:W-:Y:S01]  /*20e0*/  SYNCS.ARRIVE.TRANS64.RED.A1T0 RZ, [UR8], RZ ;  /* 0x000000ffffff79a7 */ /* 0x000fe20008100408 */
[----:B------:R-:W-:Y:S05]  /*20f0*/  @P1 BRA `(.L_x_27) ;  /* 0x0000000000041947 */ /* 0x000fea0003800000 */
[----:B------:R-:W-:Y:S01]  /*2100*/  BPT.TRAP 0x1 ;  /* 0x000000040000795c */ /* 0x000fe20000300000 */
.L_x_27:
[----:B------:R-:W-:Y:S01]  /*2110*/  UIADD3 UR6, UR6, 0x1, URZ ;  /* 0x0000000106067890 */ /* 0x000fe2000fffe03f */
[C---:B------:R-:W-:Y:S01]  /*2120*/  ISETP.GT.AND P1, PT, R0.reuse, 0x1, PT ;  /* 0x000000010000780c */ /* 0x040fe20003f24270 */
[----:B------:R-:W-:Y:S01]  /*2130*/  UIADD3 UR7, UR7, 0x1, URZ ;  /* 0x0000000107077890 */ /* 0x000fe2000fffe03f */
[----:B------:R-:W-:Y:S01]  /*2140*/  VIADD R0, R0, 0xffffffff ;  /* 0xffffffff00007836 */ /* 0x000fe20000000000 */
[----:B------:R-:W-:Y:S02]  /*2150*/  UISETP.NE.AND UP0, UPT, UR6, 0x5, UPT ;  /* 0x000000050600788c */ /* 0x000fe4000bf05270 */
[----:B------:R-:W-:Y:S02]  /*2160*/  UISETP.NE.AND UP1, UPT, UR7, 0x5, UPT ;  /* 0x000000050700788c */ /* 0x000fe4000bf25270 */
[----:B------:R-:W-:Y:S02]  /*2170*/  USEL UR8, URZ, 0x1, UP0 ;  /* 0x000000013f087887 */ /* 0x000fe40008000000 */
[----:B------:R-:W-:-:S02]  /*2180*/  USEL UR6, UR6, URZ, UP0 ;  /* 0x0000003f06067287 */ /* 0x000fc40008000000 */
[----:B------:R-:W-:Y:S02]  /*2190*/  USEL UR7, UR7, URZ, UP1 ;  /* 0x0000003f07077287 */ /* 0x000fe40008800000 */
[----:B------:R-:W-:Y:S01]  /*21a0*/  LOP3.LUT R5, R5, UR8, RZ, 0x3c, !PT ;  /* 0x0000000805057c12 */ /* 0x000fe2000f8e3cff */
[----:B------:R-:W-:Y:S09]  /*21b0*/  @P1 BRA `(.L_x_28) ;  /* 0xfffffff800841947 */ /* 0x000ff2000383ffff */
.L_x_21:
[----:B-12---:R-:W1:Y:S01]  /*21c0*/  LDC R0, c[0x0][0x28c] ;  /* 0x0000a300ff007b82 */ /* 0x006e620000000800 */
[----:B------:R2:W-:Y:S01]  /*21d0*/  SYNCS.ARRIVE.TRANS64.A1T0 RZ, [R158+UR45], RZ ;  /* 0x000000ff9eff79a7 */ /* 0x0005e2000810002d */
[----:B-1----:R-:W-:-:S13]  /*21e0*/  ISETP.GE.AND P1, PT, R0, 0x1, PT ;  /* 0x000000010000780c */ /* 0x002fda0003f26270 */
[----:B--2---:R-:W-:Y:S05]  /*21f0*/  @!P1 BRA `(.L_x_29) ;  /* 0x0000000000349947 */ /* 0x004fea0003800000 */
[----:B------:R-:W-:Y:S05]  /*2200*/  @!P0 BRA `(.L_x_30) ;  /* 0x0000000000048947 */ /* 0x000fea0003800000 */
[----:B------:R-:W-:Y:S01]  /*2210*/  BPT.TRAP 0x1 ;  /* 0x000000040000795c */ /* 0x000fe20000300000 */
.L_x_30:
[----:B------:R-:W-:Y:S01]  /*2220*/  UIADD3 UR6, UR43, UR38, URZ ;  /* 0x000000262b067290 */ /* 0x000fe2000fffe03f */
[----:B------:R-:W-:-:S03]  /*2230*/  ISETP.GT.U32.AND P0, PT, R16, 0x1, PT ;  /* 0x000000011000780c */ /* 0x000fc60003f04070 */
[----:B------:R-:W-:-:S04]  /*2240*/  UIMAD.WIDE.U32 UR4, UR6, -0x33333333, URZ ;  /* 0xcccccccd060478a5 */ /* 0x000fc8000f8e003f */
[----:B------:R-:W-:-:S04]  /*2250*/  USHF.R.U32.HI UR4, URZ, 0x2, UR5 ;  /* 0x000000023f047899 */ /* 0x000fc80008011605 */
[----:B------:R-:W-:-:S04]  /*2260*/  UIMAD UR6, UR4, -0x5, UR6 ;  /* 0xfffffffb040678a4 */ /* 0x000fc8000f8e0206 */
[----:B------:R-:W-:-:S04]  /*2270*/  ULEA UR6, UR6, UR41, 0x3 ;  /* 0x0000002906067291 */ /* 0x000fc8000f8e183f */
[----:B------:R-:W-:-:S04]  /*2280*/  UIADD3 UR6, UR6, 0x28, URZ ;  /* 0x0000002806067890 */ /* 0x000fc8000fffe03f */
[----:B------:R-:W-:-:S09]  /*2290*/  UPRMT UR6, URZ, 0x654, UR6 ;  /* 0x000006543f067896 */ /* 0x000fd20008000006 */
[----:B------:R-:W-:Y:S01]  /*22a0*/  SYNCS.ARRIVE.TRANS64.RED.A1T0 RZ, [UR6], RZ ;  /* 0x000000ffffff79a7 */ /* 0x000fe20008100406 */
[----:B------:R-:W-:Y:S05]  /*22b0*/  @P0 BRA `(.L_x_29) ;  /* 0x0000000000040947 */ /* 0x000fea0003800000 */
[----:B------:R-:W-:Y:S01]  /*22c0*/  BPT.TRAP 0x1 ;  /* 0x000000040000795c */ /* 0x000fe20000300000 */
.L_x_29:
[----:B------:R-:W-:Y:S01]  /*22d0*/  SHF.L.U32 R0, R173, 0x1f, RZ ;  /* 0x0000001fad007819 */ /* 0x000fe200000006ff */
[----:B------:R-:W-:Y:S01]  /*22e0*/  UIADD3 UR38, UR44, UR38, URZ ;  /* 0x000000262c267290 */ /* 0x000fe2000fffe03f */
[----:B------:R-:W1:Y:S01]  /*22f0*/  LDC R15, c[0x0][0x288] ;  /* 0x0000a200ff0f7b82 */ /* 0x000e620000000800 */
[----:B------:R-:W-:Y:S01]  /*2300*/  UISETP.GE.U32.AND UP1, UPT, UR44, 0x5, UPT ;  /* 0x000000052c00788c */ /* 0x000fe2000bf26070 */
[----:B------:R-:W-:Y:S01]  /*2310*/  IMAD.SHL.U32 R8, R156, 0x2, RZ ;  /* 0x000000029c087824 */ /* 0x000fe200078e00ff */
[----:B------:R-:W-:Y:S02]  /*2320*/  UISETP.GT.U32.AND UP0, UPT, UR38, 0x4, UPT ;  /* 0x000000042600788c */ /* 0x000fe4000bf04070 */
[----:B------:R-:W-:Y:S02]  /*2330*/  UIMAD.WIDE.U32 UR4, UR38, -0x33333333, URZ ;  /* 0xcccccccd260478a5 */ /* 0x000fe4000f8e003f */
[----:B------:R-:W-:Y:S01]  /*2340*/  UISETP.LT.U32.AND UP0, UPT, UR44, 0x5, UP0 ;  /* 0x000000052c00788c */ /* 0x000fe20008701070 */
[----:B------:R-:W2:Y:S01]  /*2350*/  SYNCS.PHASECHK.TRANS64.TRYWAIT P0, [R157+UR42+0x10], R0 ;  /* 0x000010009d0075a7 */ /* 0x000ea2000800016a */
[----:B------:R-:W-:Y:S01]  /*2360*/  USHF.R.U32.HI UR4, URZ, 0x2, UR5 ;  /* 0x000000023f047899 */ /* 0x000fe20008011605 */
[----:B------:R-:W-:Y:S01]  /*2370*/  SHF.R.S32.HI R9, RZ, 0x1f, R8 ;  /* 0x0000001fff097819 */ /* 0x000fe20000011408 */
[----:B------:R-:W-:-:S02]  /*2380*/  USEL UR6, URZ, 0x1, !UP0 ;  /* 0x000000013f067887 */ /* 0x000fc4000c000000 */
[----:B------:R-:W-:Y:S02]  /*2390*/  UIMAD UR38, UR4, -0x5, UR38 ;  /* 0xfffffffb042678a4 */ /* 0x000fe4000f8e0226 */
[----:B------:R-:W-:-:S04]  /*23a0*/  ULOP3.LUT UR39, UR39, UR6, URZ, 0x3c, !UPT ;  /* 0x0000000627277292 */ /* 0x000fc8000f8e3c3f */
[----:B------:R-:W-:Y:S01]  /*23b0*/  @UP1 ULOP3.LUT UR39, UR39, 0x1, UR4, 0x78, !UPT ;  /* 0x0000000127271892 */ /* 0x000fe2000f8e7804 */
[----:B-12---:R-:W-:Y:S11]  /*23c0*/  @!P0 BRA `(.L_x_31) ;  /* 0x0000009400808947 */ /* 0x006ff60003800000 */
.L_x_314:
[----:B------:R-:W-:Y:S01]  /*23d0*/  IMAD.SHL.U32 R14, R19, 0x40, RZ ;  /* 0x00000040130e7824 */ /* 0x000fe200078e00ff */
[----:B------:R-:W-:Y:S01]  /*23e0*/  ULDC UR6, c[0x0][0x284] ;  /* 0x0000a10000067ab9 */ /* 0x000fe20000000800 */
[----:B0-----:R-:W-:Y:S01]  /*23f0*/  IMAD.SHL.U32 R12, R22, 0x100, RZ ;  /* 0x00000100160c7824 */ /* 0x001fe200078e00ff */
[----:B------:R-:W-:Y:S01]  /*2400*/  SHF.R.S32.HI R165, RZ, 0x1f, R2 ;  /* 0x0000001fffa57819 */ /* 0x000fe20000011402 */
[----:B------:R-:W-:Y:S01]  /*2410*/  ULDC.64 UR4, c[0x0][0x5d0] ;  /* 0x0001740000047ab9 */ /* 0x000fe20000000a00 */
[----:B------:R-:W-:Y:S01]  /*2420*/  ISETP.GE.AND P0, PT, R14, UR6, PT ;  /* 0x000000060e007c0c */ /* 0x000fe2000bf06270 */
[----:B------:R-:W-:Y:S01]  /*2430*/  IMAD.WIDE.U32 R4, R2, UR4, R8 ;  /* 0x0000000402047c25 */ /* 0x000fe2000f8e0008 */
[----:B------:R-:W-:Y:S02]  /*2440*/  SHF.R.S32.HI R13, RZ, 0x1f, R12 ;  /* 0x0000001fff0d7819 */ /* 0x000fe4000001140c */
[C---:B------:R-:W-:Y:S01]  /*2450*/  ISETP.GE.OR P0, PT, R12.reuse, R15, P0 ;  /* 0x0000000f0c00720c */ /* 0x040fe20000706670 */
[----:B------:R-:W-:Y:S01]  /*2460*/  IMAD R3, R165, UR4, RZ ;  /* 0x00000004a5037c24 */ /* 0x000fe2000f8e02ff */
[----:B------:R-:W-:-:S03]  /*2470*/  IADD3 R6, P1, R12, R4, RZ ;  /* 0x000000040c067210 */ /* 0x000fc60007f3e0ff */
[----:B------:R-:W-:-:S05]  /*2480*/  IMAD R3, R2, UR5, R3 ;  /* 0x0000000502037c24 */ /* 0x000fca000f8e0203 */
[----:B------:R-:W-:-:S03]  /*2490*/  IADD3.X R7, R13, R5, R3, P1, !PT ;  /* 0x000000050d077210 */ /* 0x000fc60000ffe403 */
[----:B------:R-:W-:Y:S05]  /*24a0*/  @P0 BRA `(.L_x_32) ;  /* 0x0000007c000c0947 */ /* 0x000fea0003800000 */
[----:B------:R-:W0:Y:S01]  /*24b0*/  LDC.64 R10, c[0x0][0x5c8] ;  /* 0x00017200ff0a7b82 */ /* 0x000e220000000a00 */
[----:B-----5:R-:W-:Y:S01]  /*24c0*/  FSETP.NEU.AND P0, PT, R152, RZ, PT ;  /* 0x000000ff9800720b */ /* 0x020fe20003f0d000 */
[----:B------:R-:W-:Y:S01]  /*24d0*/  IMAD R3, R156, -0x2, R15 ;  /* 0xfffffffe9c037824 */ /* 0x000fe200078e020f */
[----:B------:R-:W-:Y:S01]  /*24e0*/  BSSY B0, `(.L_x_32) ;  /* 0x00007bf000007945 */ /* 0x000fe20003800000 */
[----:B------:R-:W-:-:S04]  /*24f0*/  IMAD.WIDE R162, R19, 0x40, R154 ;  /* 0x0000004013a27825 */ /* 0x000fc800078e029a */
[----:B-1----:R-:W-:Y:S02]  /*2500*/  IMAD.IADD R0, R3, 0x1, -R12 ;  /* 0x0000000103007824 */ /* 0x002fe400078e0a0c */
[----:B------:R-:W-:-:S03]  /*2510*/  IMAD.IADD R3, R161, 0x1, -R14 ;  /* 0x00000001a1037824 */ /* 0x000fc600078e0a0e */
[----:B------:R-:W-:-:S04]  /*2520*/  ISETP.GT.AND P2, PT, R0, RZ, PT ;  /* 0x000000ff0000720c */ /* 0x000fc80003f44270 */
[----:B------:R-:W-:Y:S01]  /*2530*/  ISETP.GT.AND P1, PT, R3, RZ, P2 ;  /* 0x000000ff0300720c */ /* 0x000fe20001724270 */
[-C--:B0-----:R-:W-:Y:S02]  /*2540*/  IMAD R4, R163, R10.reuse, RZ ;  /* 0x0000000aa3047224 */ /* 0x081fe400078e02ff */
[----:B------:R-:W-:-:S04]  /*2550*/  IMAD.WIDE.U32 R6, R162, R10, R6 ;  /* 0x0000000aa2067225 */ /* 0x000fc800078e0006 */
[----:B------:R-:W-:-:S04]  /*2560*/  IMAD R5, R162, R11, R4 ;  /* 0x0000000ba2057224 */ /* 0x000fc800078e0204 */
[----:B------:R-:W-:Y:S01]  /*2570*/  IMAD.IADD R179, R7, 0x1, R5 ;  /* 0x0000000107b37824 */ /* 0x000fe200078e0205 */
[----:B------:R-:W-:Y:S06]  /*2580*/  @!P0 BRA `(.L_x_33) ;  /* 0x0000005400a08947 */ /* 0x000fec0003800000 */
[----:B------:R-:W0:Y:S01]  /*2590*/  LDC.64 R20, c[0x0][0x5b8] ;  /* 0x00016e00ff147b82 */ /* 0x000e220000000a00 */
[----:B------:R-:W-:-:S07]  /*25a0*/  ULDC.64 UR4, c[0x0][0x5c0] ;  /* 0x0001700000047ab9 */ /* 0x000fce0000000a00 */
[----:B------:R-:W1:Y:S08]  /*25b0*/  LDC.64 R166, c[0x0][0x5b0] ;  /* 0x00016c00ffa67b82 */ /* 0x000e700000000a00 */
[----:B------:R-:W2:Y:S01]  /*25c0*/  LDC.64 R14, c[0x0][0x5a8] ;  /* 0x00016a00ff0e7b82 */ /* 0x000ea20000000a00 */
[-C--:B0-----:R-:W-:Y:S02]  /*25d0*/  IMAD R7, R165, R20.reuse, RZ ;  /* 0x00000014a5077224 */ /* 0x081fe400078e02ff */
[----:B------:R-:W-:-:S04]  /*25e0*/  IMAD.WIDE.U32 R4, R2, R20, R8 ;  /* 0x0000001402047225 */ /* 0x000fc800078e0008 */
[----:B------:R-:W-:Y:S01]  /*25f0*/  IMAD R175, R2, R21, R7 ;  /* 0x0000001502af7224 */ /* 0x000fe200078e0207 */
[----:B------:R-:W-:Y:S01]  /*2600*/  IADD3 R164, P0, R12, R4, RZ ;  /* 0x000000040ca47210 */ /* 0x000fe20007f1e0ff */
[----:B-1----:R-:W-:-:S03]  /*2610*/  IMAD R4, R163, R166, RZ ;  /* 0x000000a6a3047224 */ /* 0x002fc600078e02ff */
[----:B------:R-:W-:Y:S01]  /*2620*/  IADD3.X R165, R13, R5, R175, P0, !PT ;  /* 0x000000050da57210 */ /* 0x000fe200007fe4af */
[C---:B------:R-:W-:Y:S02]  /*2630*/  IMAD R177, R162.reuse, R167, R4 ;  /* 0x000000a7a2b17224 */ /* 0x040fe400078e0204 */
[----:B------:R-:W-:-:S04]  /*2640*/  IMAD.WIDE.U32 R4, R162, R166, R164 ;  /* 0x000000a6a2047225 */ /* 0x000fc800078e00a4 */
[----:B------:R-:W-:Y:S01]  /*2650*/  IMAD.IADD R5, R5, 0x1, R177 ;  /* 0x0000000105057824 */ /* 0x000fe200078e02b1 */
[----:B--2---:R-:W-:-:S04]  /*2660*/  LEA R168, P0, R4, R14, 0x1 ;  /* 0x0000000e04a87211 */ /* 0x004fc800078008ff */
[----:B------:R-:W-:-:S05]  /*2670*/  LEA.HI.X R169, R4, R15, R5, 0x1, P0 ;  /* 0x0000000f04a97211 */ /* 0x000fca00000f0c05 */
[----:B------:R0:W2:Y:S01]  /*2680*/  @P1 LDG.E.LTC128B.U16 R19, desc[UR36][R168.64] ;  /* 0x00000024a8131981 */ /* 0x0000a2000c1e1520 */
[----:B------:R-:W-:Y:S01]  /*2690*/  IMAD.WIDE.U32 R4, R162, R166, R12 ;  /* 0x000000a6a2047225 */ /* 0x000fe200078e000c */
[----:B------:R-:W-:Y:S02]  /*26a0*/  BSSY B1, `(.L_x_34) ;  /* 0x0000014000017945 */ /* 0x000fe40003800000 */
[----:B------:R-:W-:-:S04]  /*26b0*/  IADD3 R170, P0, R8, R4, RZ ;  /* 0x0000000408aa7210 */ /* 0x000fc80007f1e0ff */
[----:B------:R-:W-:Y:S01]  /*26c0*/  IADD3.X R171, R9, R177, R5, P0, !PT ;  /* 0x000000b109ab7210 */ /* 0x000fe200007fe405 */
[----:B0-----:R-:W-:Y:S01]  /*26d0*/  IMAD.SHL.U32 R168, R166, 0x8, RZ ;  /* 0x00000008a6a87824 */ /* 0x001fe200078e00ff */
[----:B------:R-:W-:Y:S02]  /*26e0*/  LEA R4, P0, R6, UR4, 0x1 ;  /* 0x0000000406047c11 */ /* 0x000fe4000f8008ff */
[----:B------:R-:W-:Y:S01]  /*26f0*/  SHF.L.U64.HI R169, R166, 0x3, R167 ;  /* 0x00000003a6a97819 */ /* 0x000fe200000102a7 */
[----:B------:R-:W-:Y:S01]  /*2700*/  IMAD.WIDE.U32 R170, R2, R20, R170 ;  /* 0x0000001402aa7225 */ /* 0x000fe200078e00aa */
[----:B------:R-:W-:Y:S02]  /*2710*/  LEA.HI.X R5, R6, UR5, R179, 0x1, P0 ;  /* 0x0000000506057c11 */ /* 0x000fe400080f0cb3 */
[----:B------:R-:W-:Y:S02]  /*2720*/  ISETP.GT.AND P0, PT, R0, 0x1, PT ;  /* 0x000000010000780c */ /* 0x000fe40003f04270 */
[----:B------:R-:W-:-:S02]  /*2730*/  LEA R6, P4, R170, R14, 0x1 ;  /* 0x0000000eaa067211 */ /* 0x000fc400078808ff */
[----:B------:R-:W-:Y:S01]  /*2740*/  ISETP.GT.AND P3, PT, R3, RZ, P0 ;  /* 0x000000ff0300720c */ /* 0x000fe20000764270 */
[----:B--2---:R-:W-:-:S05]  /*2750*/  HADD2.F32 R7, -RZ, R19.H0_H0 ;  /* 0x20000013ff077230 */ /* 0x004fca0000004100 */
[----:B------:R-:W-:-:S04]  /*2760*/  FMUL R7, R7, R152 ;  /* 0x0000009807077220 */ /* 0x000fc80000400000 */
[----:B------:R-:W-:-:S05]  /*2770*/  FFMA R7, R24, R153, R7 ;  /* 0x0000009918077223 */ /* 0x000fca0000000007 */
[----:B------:R-:W-:Y:S01]  /*2780*/  F2FP.F16.F32.PACK_AB R21, RZ, R7 ;  /* 0x00000007ff15723e */ /* 0x000fe200000000ff */
[----:B------:R-:W-:-:S04]  /*2790*/  IMAD.IADD R7, R175, 0x1, R171 ;  /* 0x00000001af077824 */ /* 0x000fc800078e02ab */
[----:B------:R0:W-:Y:S01]  /*27a0*/  @P1 STG.E.U16 desc[UR36][R4.64], R21 ;  /* 0x0000001504001986 */ /* 0x0001e2000c101524 */
[----:B------:R-:W-:Y:S01]  /*27b0*/  LEA.HI.X R7, R170, R15, R7, 0x1, P4 ;  /* 0x0000000faa077211 */ /* 0x000fe200020f0c07 */
[----:B------:R-:W-:Y:S06]  /*27c0*/  @!P3 BRA `(.L_x_35) ;  /* 0x000000000004b947 */ /* 0x000fec0003800000 */
[----:B------:R1:W5:Y:S02]  /*27d0*/  LDG.E.LTC128B.U16 R19, desc[UR36][R6.64+0x2] ;  /* 0x0000022406137981 */ /* 0x000364000c1e1520 */
.L_x_35:
[----:B------:R-:W-:Y:S05]  /*27e0*/  BSYNC B1 ;  /* 0x0000000000017941 */ /* 0x000fea0003800000 */
.L_x_34:
[----:B0----5:R-:W-:Y:S01]  /*27f0*/  HADD2.F32 R21, -RZ, R19.H0_H0 ;  /* 0x20000013ff157230 */ /* 0x021fe20000004100 */
[----:B------:R-:W-:Y:S01]  /*2800*/  ISETP.GT.AND P2, PT, R3, 0x8, P2 ;  /* 0x000000080300780c */ /* 0x000fe20001744270 */
[----:B------:R-:W-:-:S04]  /*2810*/  IMAD.WIDE.U32 R168, R162, R166, R168 ;  /* 0x000000a6a2a87225 */ /* 0x000fc800078e00a8 */
[----:B------:R-:W-:Y:S01]  /*2820*/  FMUL R22, R21, R152 ;  /* 0x0000009815167220 */ /* 0x000fe20000400000 */
[----:B------:R-:W-:Y:S01]  /*2830*/  IMAD.IADD R177, R177, 0x1, R169 ;  /* 0x00000001b1b17824 */ /* 0x000fe200078e02a9 */
[----:B------:R-:W-:Y:S02]  /*2840*/  IADD3 R21, P1, R164, R168, RZ ;  /* 0x000000a8a4157210 */ /* 0x000fe40007f3e0ff */
[----:B------:R-:W-:-:S03]  /*2850*/  FFMA R22, R25, R153, R22 ;  /* 0x0000009919167223 */ /* 0x000fc60000000016 */
[----:B------:R-:W-:Y:S01]  /*2860*/  IMAD.X R164, R177, 0x1, R165, P1 ;  /* 0x00000001b1a47824 */ /* 0x000fe200008e06a5 */
[C---:B------:R-:W-:Y:S02]  /*2870*/  LEA R24, P1, R21.reuse, R14, 0x1 ;  /* 0x0000000e15187211 */ /* 0x040fe400078208ff */
[----:B------:R-:W-:Y:S02]  /*2880*/  F2FP.F16.F32.PACK_AB R22, RZ, R22 ;  /* 0x00000016ff16723e */ /* 0x000fe400000000ff */
[----:B------:R-:W-:Y:S02]  /*2890*/  LEA.HI.X R25, R21, R15, R164, 0x1, P1 ;  /* 0x0000000f15197211 */ /* 0x000fe400008f0ca4 */
[----:B------:R-:W-:Y:S02]  /*28a0*/  PRMT R21, R22, 0x7610, R21 ;  /* 0x0000761016157816 */ /* 0x000fe40000000015 */
[----:B------:R-:W-:-:S03]  /*28b0*/  PRMT R22, R19, 0x7610, R22 ;  /* 0x0000761013167816 */ /* 0x000fc60000000016 */
[----:B------:R0:W-:Y:S04]  /*28c0*/  @P3 STG.E.U16 desc[UR36][R4.64+0x2], R21 ;  /* 0x0000021504003986 */ /* 0x0001e8000c101524 */
[----:B------:R-:W2:Y:S01]  /*28d0*/  @P2 LDG.E.LTC128B.U16 R22, desc[UR36][R24.64] ;  /* 0x0000002418162981 */ /* 0x000ea2000c1e1520 */
[----:B------:R-:W-:Y:S01]  /*28e0*/  IADD3 R8, P1, P3, R8, R168, R12 ;  /* 0x000000a808087210 */ /* 0x000fe20007b3e00c */
[----:B------:R-:W-:Y:S01]  /*28f0*/  BSSY B1, `(.L_x_36) ;  /* 0x0000011000017945 */ /* 0x000fe20003800000 */
[C---:B------:R-:W-:Y:S02]  /*2900*/  SHF.L.U64.HI R11, R10.reuse, 0x4, R11 ;  /* 0x000000040a0b7819 */ /* 0x040fe4000001020b */
[----:B------:R-:W-:Y:S02]  /*2910*/  IADD3.X R9, R9, R177, R13, P1, P3 ;  /* 0x000000b109097210 */ /* 0x000fe40000fe640d */
[----:B------:R-:W-:-:S02]  /*2920*/  LEA R10, P1, R10, R4, 0x4 ;  /* 0x000000040a0a7211 */ /* 0x000fc400078220ff */
[----:B------:R-:W-:Y:S01]  /*2930*/  ISETP.GT.AND P0, PT, R3, 0x8, P0 ;  /* 0x000000080300780c */ /* 0x000fe20000704270 */
[----:B0-----:R-:W-:-:S04]  /*2940*/  IMAD.WIDE.U32 R20, R2, R20, R8 ;  /* 0x0000001402147225 */ /* 0x001fc800078e0008 */
[----:B------:R-:W-:Y:S01]  /*2950*/  IMAD.X R11, R11, 0x1, R5, P1 ;  /* 0x000000010b0b7824 */ /* 0x000fe200008e0605 */
[----:B------:R-:W-:Y:S01]  /*2960*/  LEA R8, P3, R20, R14, 0x1 ;  /* 0x0000000e14087211 */ /* 0x000fe200078608ff */
[----:B------:R-:W-:-:S05]  /*2970*/  IMAD.IADD R2, R175, 0x1, R21 ;  /* 0x00000001af027824 */ /* 0x000fca00078e0215 */
[----:B------:R-:W-:Y:S01]  /*2980*/  LEA.HI.X R9, R20, R15, R2, 0x1, P3 ;  /* 0x0000000f14097211 */ /* 0x000fe200018f0c02 */
[----:B--2---:R-:W-:-:S05]  /*2990*/  HADD2.F32 R19, -RZ, R22.H0_H0 ;  /* 0x20000016ff137230 */ /* 0x004fca0000004100 */
[----:B------:R-:W-:-:S04]  /*29a0*/  FMUL R19, R19, R152 ;  /* 0x0000009813137220 */ /* 0x000fc80000400000 */
[----:B------:R-:W-:-:S05]  /*29b0*/  FFMA R19, R26, R153, R19 ;  /* 0x000000991a137223 */ /* 0x000fca0000000013 */
[----:B------:R-:W-:-:S05]  /*29c0*/  F2FP.F16.F32.PACK_AB R19, RZ, R19 ;  /* 0x00000013ff13723e */ /* 0x000fca00000000ff */
[----:B------:R0:W-:Y:S01]  /*29d0*/  @P2 STG.E.U16 desc[UR36][R10.64], R19 ;  /* 0x000000130a002986 */ /* 0x0001e2000c101524 */
[----:B------:R-:W-:Y:S05]  /*29e0*/  @!P0 BRA `(.L_x_37) ;  /* 0x0000000000048947 */ /* 0x000fea0003800000 */
[----:B------:R2:W5:Y:S02]  /*29f0*/  LDG.E.LTC128B.U16 R22, desc[UR36][R8.64+0x2] ;  /* 0x0000022408167981 */ /* 0x000564000c1e1520 */
.L_x_37:
[----:B------:R-:W-:Y:S05]  /*2a00*/  BSYNC B1 ;  /* 0x0000000000017941 */ /* 0x000fea0003800000 */
.L_x_36:
[----:B-----5:R-:W-:Y:S01]  /*2a10*/  HADD2.F32 R13, -RZ, R22.H0_H0 ;  /* 0x20000016ff0d7230 */ /* 0x020fe20000004100 */
[----:B------:R-:W-:Y:S01]  /*2a20*/  ISETP.GT.AND P1, PT, R0, 0x8, PT ;  /* 0x000000080000780c */ /* 0x000fe20003f24270 */
[----:B------:R-:W-:Y:S03]  /*2a30*/  BSSY B1, `(.L_x_38) ;  /* 0x0000008000017945 */ /* 0x000fe60003800000 */
[----:B------:R-:W-:Y:S01]  /*2a40*/  FMUL R2, R13, R152 ;  /* 0x000000980d027220 */ /* 0x000fe20000400000 */
[----:B------:R-:W-:-:S03]  /*2a50*/  ISETP.GT.AND P2, PT, R3, RZ, P1 ;  /* 0x000000ff0300720c */ /* 0x000fc60000f44270 */
[----:B------:R-:W-:-:S05]  /*2a60*/  FFMA R2, R27, R153, R2 ;  /* 0x000000991b027223 */ /* 0x000fca0000000002 */
[----:B------:R-:W-:-:S05]  /*2a70*/  F2FP.F16.F32.PACK_AB R2, RZ, R2 ;  /* 0x00000002ff02723e */ /* 0x000fca00000000ff */
[----:B------:R3:W-:Y:S01]  /*2a80*/  @P0 STG.E.U16 desc[UR36][R10.64+0x2], R2 ;  /* 0x000002020a000986 */ /* 0x0007e2000c101524 */
[----:B------:R-:W-:Y:S05]  /*2a90*/  @!P2 BRA `(.L_x_39) ;  /* 0x000000000004a947 */ /* 0x000fea0003800000 */
[----:B------:R4:W5:Y:S02]  /*2aa0*/  LDG.E.LTC128B.U16 R22, desc[UR36][R6.64+0x10] ;  /* 0x0000102406167981 */ /* 0x000964000c1e1520 */
.L_x_39:
[----:B------:R-:W-:Y:S05]  /*2ab0*/  BSYNC B1 ;  /* 0x0000000000017941 */ /* 0x000fea0003800000 */
.L_x_38:
        /* <DEDUP_REMOVED lines=10> */
.L_x_41:
[----:B------:R-:W-:Y:S05]  /*2b60*/  BSYNC B1 ;  /* 0x0000000000017941 */ /* 0x000fea0003800000 */
.L_x_40:
[----:B0----5:R-:W-:Y:S01]  /*2b70*/  HADD2.F32 R13, -RZ, R22.H0_H0 ;  /* 0x20000016ff0d7230 */ /* 0x021fe20000004100 */
[----:B------:R-:W-:Y:S01]  /*2b80*/  ISETP.GT.AND P1, PT, R3, 0x8, P1 ;  /* 0x000000080300780c */ /* 0x000fe20000f24270 */
[----:B------:R-:W-:Y:S03]  /*2b90*/  BSSY B1, `(.L_x_42) ;  /* 0x0000007000017945 */ /* 0x000fe60003800000 */
[----:B---3--:R-:W-:-:S04]  /*2ba0*/  FMUL R2, R13, R152 ;  /* 0x000000980d027220 */ /* 0x008fc80000400000 */
[----:B------:R-:W-:-:S05]  /*2bb0*/  FFMA R2, R29, R153, R2 ;  /* 0x000000991d027223 */ /* 0x000fca0000000002 */
[----:B------:R-:W-:-:S05]  /*2bc0*/  F2FP.F16.F32.PACK_AB R2, RZ, R2 ;  /* 0x00000002ff02723e */ /* 0x000fca00000000ff */
[----:B------:R0:W-:Y:S01]  /*2bd0*/  @P3 STG.E.U16 desc[UR36][R4.64+0x12], R2 ;  /* 0x0000120204003986 */ /* 0x0001e2000c101524 */
[----:B------:R-:W-:Y:S05]  /*2be0*/  @!P1 BRA `(.L_x_43) ;  /* 0x0000000000049947 */ /* 0x000fea0003800000 */
[----:B------:R3:W5:Y:S02]  /*2bf0*/  LDG.E.LTC128B.U16 R22, desc[UR36][R8.64+0x10] ;  /* 0x0000102408167981 */ /* 0x000764000c1e1520 */
.L_x_43:
[----:B------:R-:W-:Y:S05]  /*2c00*/  BSYNC B1 ;  /* 0x0000000000017941 */ /* 0x000fea0003800000 */
.L_x_42:
[----:B-----5:R-:W-:Y:S01]  /*2c10*/  HADD2.F32 R13, -RZ, R22.H0_H0 ;  /* 0x20000016ff0d7230 */ /* 0x020fe20000004100 */
[----:B------:R-:W-:Y:S01]  /*2c20*/  ISETP.GT.AND P0, PT, R3, 0x8, P0 ;  /* 0x000000080300780c */ /* 0x000fe20000704270 */
[----:B------:R-:W-:Y:S03]  /*2c30*/  BSSY B1, `(.L_x_44) ;  /* 0x0000007000017945 */ /* 0x000fe60003800000 */
[----:B------:R-:W-:-:S04]  /*2c40*/  FMUL R13, R13, R152 ;  /* 0x000000980d0d7220 */ /* 0x000fc80000400000 */
[----:B------:R-:W-:-:S05]  /*2c50*/  FFMA R13, R30, R153, R13 ;  /* 0x000000991e0d7223 */ /* 0x000fca000000000d */
[----:B------:R-:W-:-:S05]  /*2c60*/  F2FP.F16.F32.PACK_AB R13, RZ, R13 ;  /* 0x0000000dff0d723e */ /* 0x000fca00000000ff */
[----:B------:R0:W-:Y:S01]  /*2c70*/  @P1 STG.E.U16 desc[UR36][R10.64+0x10], R13 ;  /* 0x0000100d0a001986 */ /* 0x0001e2000c101524 */
[----:B------:R-:W-:Y:S05]  /*2c80*/  @!P0 BRA `(.L_x_45) ;  /* 0x0000000000048947 */ /* 0x000fea0003800000 */
[----:B------:R0:W5:Y:S02]  /*2c90*/  LDG.E.LTC128B.U16 R22, desc[UR36][R8.64+0x12] ;  /* 0x0000122408167981 */ /* 0x000164000c1e1520 */
.L_x_45:
[----:B------:R-:W-:Y:S05]  /*2ca0*/  BSYNC B1 ;  /* 0x0000000000017941 */ /* 0x000fea0003800000 */
.L_x_44:
[----:B0----5:R-:W-:Y:S01]  /*2cb0*/  HADD2.F32 R13, -RZ, R22.H0_H0 ;  /* 0x20000016ff0d7230 */ /* 0x021fe20000004100 */
        /* <DEDUP_REMOVED lines=9> */
.L_x_47:
[----:B------:R-:W-:Y:S05]  /*2d50*/  BSYNC B1 ;  /* 0x0000000000017941 */ /* 0x000fea0003800000 */
.L_x_46:
        /* <DEDUP_REMOVED lines=10> */
.L_x_49:
[----:B------:R-:W-:Y:S05]  /*2e00*/  BSYNC B1 ;  /* 0x0000000000017941 */ /* 0x000fea0003800000 */
.L_x_48:
[----:B0----5:R-:W-:Y:S01]  /*2e10*/  HADD2.F32 R13, -RZ, R22.H0_H0 ;  /* 0x20000016ff0d7230 */ /* 0x021fe20000004100 */
        /* <DEDUP_REMOVED lines=8> */
.L_x_51:
[----:B------:R-:W-:Y:S05]  /*2ea0*/  BSYNC B1 ;  /* 0x0000000000017941 */ /* 0x000fea0003800000 */
.L_x_50:
        /* <DEDUP_REMOVED lines=9> */
.L_x_53:
[----:B------:R-:W-:Y:S05]  /*2f40*/  BSYNC B1 ;  /* 0x0000000000017941 */ /* 0x000fea0003800000 */
.L_x_52:
        /* <DEDUP_REMOVED lines=10> */
.L_x_55:
[----:B------:R-:W-:Y:S05]  /*2ff0*/  BSYNC B1 ;  /* 0x0000000000017941 */ /* 0x000fea0003800000 */
.L_x_54:
        /* <DEDUP_REMOVED lines=10> */
.L_x_57:
[----:B------:R-:W-:Y:S05]  /*30a0*/  BSYNC B1 ;  /* 0x0000000000017941 */ /* 0x000fea0003800000 */
.L_x_56:
        /* <DEDUP_REMOVED lines=9> */
.L_x_59:
[----:B------:R-:W-:Y:S05]  /*3140*/  BSYNC B1 ;  /* 0x0000000000017941 */ /* 0x000fea0003800000 */
.L_x_58:
        /* <DEDUP_REMOVED lines=9> */
.L_x_61:
[----:B------:R-:W-:Y:S05]  /*31e0*/  BSYNC B1 ;  /* 0x0000000000017941 */ /* 0x000fea0003800000 */
.L_x_60:
        /* <DEDUP_REMOVED lines=10> */
.L_x_63:
[----:B------:R-:W-:Y:S05]  /*3290*/  BSYNC B1 ;  /* 0x0000000000017941 */ /* 0x000fea0003800000 */
.L_x_62:
        /* <DEDUP_REMOVED lines=10> */
.L_x_65:
[----:B------:R-:W-:Y:S05]  /*3340*/  BSYNC B1 ;  /* 0x0000000000017941 */ /* 0x000fea0003800000 */
.L_x_64:
        /* <DEDUP_REMOVED lines=9> */
.L_x_67:
[----:B------:R-:W-:Y:S05]  /*33e0*/  BSYNC B1 ;  /* 0x0000000000017941 */ /* 0x000fea0003800000 */
.L_x_66:
        /* <DEDUP_REMOVED lines=9> */
.L_x_69:
[----:B------:R-:W-:Y:S05]  /*3480*/  BSYNC B1 ;  /* 0x0000000000017941 */ /* 0x000fea0003800000 */
.L_x_68:
        /* <DEDUP_REMOVED lines=10> */
.L_x_71:
[----:B------:R-:W-:Y:S05]  /*3530*/  BSYNC B1 ;  /* 0x0000000000017941 */ /* 0x000fea0003800000 */
.L_x_70:
        /* <DEDUP_REMOVED lines=10> */
.L_x_73:
[----:B------:R-:W-:Y:S05]  /*35e0*/  BSYNC B1 ;  /* 0x0000000000017941 */ /* 0x000fea0003800000 */
.L_x_72:
        /* <DEDUP_REMOVED lines=9> */
.L_x_75:
[----:B------:R-:W-:Y:S05]  /*3680*/  BSYNC B1 ;  /* 0x0000000000017941 */ /* 0x000fea0003800000 */
.L_x_74:
        /* <DEDUP_REMOVED lines=9> */
.L_x_77:
[----:B------:R-:W-:Y:S05]  /*3720*/  BSYNC B1 ;  /* 0x0000000000017941 */ /* 0x000fea0003800000 */
.L_x_76:
        /* <DEDUP_REMOVED lines=10> */
.L_x_79:
[----:B------:R-:W-:Y:S05]  /*37d0*/  BSYNC B1 ;  /* 0x0000000000017941 */ /* 0x000fea0003800000 */
.L_x_78:
        /* <DEDUP_REMOVED lines=10> */
.L_x_81:
[----:B------:R-:W-:Y:S05]  /*3880*/  BSYNC B1 ;  /* 0x0000000000017941 */ /* 0x000fea0003800000 */
.L_x_80:
        /* <DEDUP_REMOVED lines=9> */
.L_x_83:
[----:B------:R-:W-:Y:S05]  /*3920*/  BSYNC B1 ;  /* 0x0000000000017941 */ /* 0x000fea0003800000 */
.L_x_82:
        /* <DEDUP_REMOVED lines=9> */
.L_x_85:
[----:B------:R-:W-:Y:S05]  /*39c0*/  BSYNC B1 ;  /* 0x0000000000017941 */ /* 0x000fea0003800000 */
.L_x_84:
        /* <DEDUP_REMOVED lines=10> */
.L_x_87:
[----:B------:R-:W-:Y:S05]  /*3a70*/  BSYNC B1 ;  /* 0x0000000000017941 */ /* 0x000fea0003800000 */
.L_x_86:
        /* <DEDUP_REMOVED lines=10> */
.L_x_89:
[----:B------:R-:W-:Y:S05]  /*3b20*/  BSYNC B1 ;  /* 0x0000000000017941 */ /* 0x000fea0003800000 */
.L_x_88:
        /* <DEDUP_REMOVED lines=9> */
.L_x_91:
[----:B------:R-:W-:Y:S05]  /*3bc0*/  BSYNC B1 ;  /* 0x0000000000017941 */ /* 0x000fea0003800000 */
.L_x_90:
        /* <DEDUP_REMOVED lines=9> */
.L_x_93:
[----:B------:R-:W-:Y:S05]  /*3c60*/  BSYNC B1 ;  /* 0x0000000000017941 */ /* 0x000fea0003800000 */
.L_x_92:
        /* <DEDUP_REMOVED lines=10> */
.L_x_95:
[----:B------:R-:W-:Y:S05]  /*3d10*/  BSYNC B1 ;  /* 0x0000000000017941 */ /* 0x000fea0003800000 */
.L_x_94:
        /* <DEDUP_REMOVED lines=10> */
.L_x_97:
[----:B------:R-:W-:Y:S05]  /*3dc0*/  BSYNC B1 ;  /* 0x0000000000017941 */ /* 0x000fea0003800000 */
.L_x_96:
        /* <DEDUP_REMOVED lines=9> */
.L_x_99:
[----:B------:R-:W-:Y:S05]  /*3e60*/  BSYNC B1 ;  /* 0x0000000000017941 */ /* 0x000fea0003800000 */
.L_x_98:
        /* <DEDUP_REMOVED lines=9> */
.L_x_101:
[----:B------:R-:W-:Y:S05]  /*3f00*/  BSYNC B1 ;  /* 0x0000000000017941 */ /* 0x000fea0003800000 */
.L_x_100:
        /* <DEDUP_REMOVED lines=10> */
.L_x_103:
[----:B------:R-:W-:Y:S05]  /*3fb0*/  BSYNC B1 ;  /* 0x0000000000017941 */ /* 0x000fea0003800000 */
.L_x_102:
        /* <DEDUP_REMOVED lines=10> */
.L_x_105:
[----:B------:R-:W-:Y:S05]  /*4060*/  BSYNC B1 ;  /* 0x0000000000017941 */ /* 0x000fea0003800000 */
.L_x_104:
        /* <DEDUP_REMOVED lines=9> */
.L_x_107:
[----:B------:R-:W-:Y:S05]  /*4100*/  BSYNC B1 ;  /* 0x0000000000017941 */ /* 0x000fea0003800000 */
.L_x_106:
        /* <DEDUP_REMOVED lines=9> */
.L_x_109:
[----:B------:R-:W-:Y:S05]  /*41a0*/  BSYNC B1 ;  /* 0x0000000000017941 */ /* 0x000fea0003800000 */
.L_x_108:
        /* <DEDUP_REMOVED lines=10> */
.L_x_111:
[----:B------:R-:W-:Y:S05]  /*4250*/  BSYNC B1 ;  /* 0x0000000000017941 */ /* 0x000fea0003800000 */
.L_x_110:
        /* <DEDUP_REMOVED lines=10> */
.L_x_113:
[----:B------:R-:W-:Y:S05]  /*4300*/  BSYNC B1 ;  /* 0x0000000000017941 */ /* 0x000fea0003800000 */
.L_x_112:
        /* <DEDUP_REMOVED lines=9> */
.L_x_115:
[----:B------:R-:W-:Y:S05]  /*43a0*/  BSYNC B1 ;  /* 0x0000000000017941 */ /* 0x000fea0003800000 */
.L_x_114:
        /* <DEDUP_REMOVED lines=9> */
.L_x_117:
[----:B------:R-:W-:Y:S05]  /*4440*/  BSYNC B1 ;  /* 0x0000000000017941 */ /* 0x000fea0003800000 */
.L_x_116:
        /* <DEDUP_REMOVED lines=10> */
.L_x_119:
[----:B------:R-:W-:Y:S05]  /*44f0*/  BSYNC B1 ;  /* 0x0000000000017941 */ /* 0x000fea0003800000 */
.L_x_118:
        /* <DEDUP_REMOVED lines=10> */
.L_x_121:
[----:B------:R-:W-:Y:S05]  /*45a0*/  BSYNC B1 ;  /* 0x0000000000017941 */ /* 0x000fea0003800000 */
.L_x_120:
        /* <DEDUP_REMOVED lines=9> */
.L_x_123:
[----:B------:R-:W-:Y:S05]  /*4640*/  BSYNC B1 ;  /* 0x0000000000017941 */ /* 0x000fea0003800000 */
.L_x_122:
        /* <DEDUP_REMOVED lines=9> */
.L_x_125:
[----:B------:R-:W-:Y:S05]  /*46e0*/  BSYNC B1 ;  /* 0x0000000000017941 */ /* 0x000fea0003800000 */
.L_x_124:
        /* <DEDUP_REMOVED lines=10> */
.L_x_127:
[----:B------:R-:W-:Y:S05]  /*4790*/  BSYNC B1 ;  /* 0x0000000000017941 */ /* 0x000fea0003800000 */
.L_x_126:
        /* <DEDUP_REMOVED lines=10> */
.L_x_129:
[----:B------:R-:W-:Y:S05]  /*4840*/  BSYNC B1 ;  /* 0x0000000000017941 */ /* 0x000fea0003800000 */
.L_x_128:
        /* <DEDUP_REMOVED lines=9> */
.L_x_131:
[----:B------:R-:W-:Y:S05]  /*48e0*/  BSYNC B1 ;  /* 0x0000000000017941 */ /* 0x000fea0003800000 */
.L_x_130:
        /* <DEDUP_REMOVED lines=9> */
.L_x_133:
[----:B------:R-:W-:Y:S05]  /*4980*/  BSYNC B1 ;  /* 0x0000000000017941 */ /* 0x000fea0003800000 */
.L_x_132:
        /* <DEDUP_REMOVED lines=10> */
.L_x_135:
[----:B------:R-:W-:Y:S05]  /*4a30*/  BSYNC B1 ;  /* 0x0000000000017941 */ /* 0x000fea0003800000 */
.L_x_134:
        /* <DEDUP_REMOVED lines=10> */
.L_x_137:
[----:B------:R-:W-:Y:S05]  /*4ae0*/  BSYNC B1 ;  /* 0x0000000000017941 */ /* 0x000fea0003800000 */
.L_x_136:
        /* <DEDUP_REMOVED lines=9> */
.L_x_139:
[----:B------:R-:W-:Y:S05]  /*4b80*/  BSYNC B1 ;  /* 0x0000000000017941 */ /* 0x000fea0003800000 */
.L_x_138:
        /* <DEDUP_REMOVED lines=9> */
.L_x_141:
[----:B------:R-:W-:Y:S05]  /*4c20*/  BSYNC B1 ;  /* 0x0000000000017941 */ /* 0x000fea0003800000 */
.L_x_140:
        /* <DEDUP_REMOVED lines=10> */
.L_x_143:
[----:B------:R-:W-:Y:S05]  /*4cd0*/  BSYNC B1 ;  /* 0x0000000000017941 */ /* 0x000fea0003800000 */
.L_x_142:
        /* <DEDUP_REMOVED lines=10> */
.L_x_145:
[----:B------:R-:W-:Y:S05]  /*4d80*/  BSYNC B1 ;  /* 0x0000000000017941 */ /* 0x000fea0003800000 */
.L_x_144:
        /* <DEDUP_REMOVED lines=9> */
.L_x_147:
[----:B------:R-:W-:Y:S05]  /*4e20*/  BSYNC B1 ;  /* 0x0000000000017941 */ /* 0x000fea0003800000 */
.L_x_146:
        /* <DEDUP_REMOVED lines=9> */
.L_x_149:
[----:B------:R-:W-:Y:S05]  /*4ec0*/  BSYNC B1 ;  /* 0x0000000000017941 */ /* 0x000fea0003800000 */
.L_x_148:
        /* <DEDUP_REMOVED lines=10> */
.L_x_151:
[----:B------:R-:W-:Y:S05]  /*4f70*/  BSYNC B1 ;  /* 0x0000000000017941 */ /* 0x000fea0003800000 */
.L_x_150:
        /* <DEDUP_REMOVED lines=10> */
.L_x_153:
[----:B------:R-:W-:Y:S05]  /*5020*/  BSYNC B1 ;  /* 0x0000000000017941 */ /* 0x000fea0003800000 */
.L_x_152:
        /* <DEDUP_REMOVED lines=9> */
.L_x_155:
[----:B------:R-:W-:Y:S05]  /*50c0*/  BSYNC B1 ;  /* 0x0000000000017941 */ /* 0x000fea0003800000 */
.L_x_154:
        /* <DEDUP_REMOVED lines=9> */
.L_x_157:
[----:B------:R-:W-:Y:S05]  /*5160*/  BSYNC B1 ;  /* 0x0000000000017941 */ /* 0x000fea0003800000 */
.L_x_156:
        /* <DEDUP_REMOVED lines=10> */
.L_x_159:
[----:B------:R-:W-:Y:S05]  /*5210*/  BSYNC B1 ;  /* 0x0000000000017941 */ /* 0x000fea0003800000 */
.L_x_158:
        /* <DEDUP_REMOVED lines=10> */
.L_x_161:
[----:B------:R-:W-:Y:S05]  /*52c0*/  BSYNC B1 ;  /* 0x0000000000017941 */ /* 0x000fea0003800000 */
.L_x_160:
        /* <DEDUP_REMOVED lines=9> */
.L_x_163:
[----:B------:R-:W-:Y:S05]  /*5360*/  BSYNC B1 ;  /* 0x0000000000017941 */ /* 0x000fea0003800000 */
.L_x_162:
        /* <DEDUP_REMOVED lines=9> */
.L_x_165:
[----:B------:R-:W-:Y:S05]  /*5400*/  BSYNC B1 ;  /* 0x0000000000017941 */ /* 0x000fea0003800000 */
.L_x_164:
        /* <DEDUP_REMOVED lines=10> */
.L_x_167:
[----:B------:R-:W-:Y:S05]  /*54b0*/  BSYNC B1 ;  /* 0x0000000000017941 */ /* 0x000fea0003800000 */
.L_x_166:
        /* <DEDUP_REMOVED lines=10> */
.L_x_169:
[----:B------:R-:W-:Y:S05]  /*5560*/  BSYNC B1 ;  /* 0x0000000000017941 */ /* 0x000fea0003800000 */
.L_x_168:
        /* <DEDUP_REMOVED lines=9> */
.L_x_171:
[----:B------:R-:W-:Y:S05]  /*5600*/  BSYNC B1 ;  /* 0x0000000000017941 */ /* 0x000fea0003800000 */
.L_x_170:
        /* <DEDUP_REMOVED lines=9> */
.L_x_173:
[----:B------:R-:W-:Y:S05]  /*56a0*/  BSYNC B1 ;  /* 0x0000000000017941 */ /* 0x000fea0003800000 */
.L_x_172:
        /* <DEDUP_REMOVED lines=10> */
.L_x_175:
[----:B------:R-:W-:Y:S05]  /*5750*/  BSYNC B1 ;  /* 0x0000000000017941 */ /* 0x000fea0003800000 */
.L_x_174:
        /* <DEDUP_REMOVED lines=10> */
.L_x_177:
[----:B------:R-:W-:Y:S05]  /*5800*/  BSYNC B1 ;  /* 0x0000000000017941 */ /* 0x000fea0003800000 */
.L_x_176:
        /* <DEDUP_REMOVED lines=9> */
.L_x_179:
[----:B------:R-:W-:Y:S05]  /*58a0*/  BSYNC B1 ;  /* 0x0000000000017941 */ /* 0x000fea0003800000 */
.L_x_178:
        /* <DEDUP_REMOVED lines=9> */
.L_x_181:
[----:B------:R-:W-:Y:S05]  /*5940*/  BSYNC B1 ;  /* 0x0000000000017941 */ /* 0x000fea0003800000 */
.L_x_180:
        /* <DEDUP_REMOVED lines=10> */
.L_x_183:
[----:B------:R-:W-:Y:S05]  /*59f0*/  BSYNC B1 ;  /* 0x0000000000017941 */ /* 0x000fea0003800000 */
.L_x_182:
        /* <DEDUP_REMOVED lines=10> */
.L_x_185:
[----:B------:R-:W-:Y:S05]  /*5aa0*/  BSYNC B1 ;  /* 0x0000000000017941 */ /* 0x000fea0003800000 */
.L_x_184:
        /* <DEDUP_REMOVED lines=9> */
.L_x_187:
[----:B------:R-:W-:Y:S05]  /*5b40*/  BSYNC B1 ;  /* 0x0000000000017941 */ /* 0x000fea0003800000 */
.L_x_186:
        /* <DEDUP_REMOVED lines=9> */
.L_x_189:
[----:B------:R-:W-:Y:S05]  /*5be0*/  BSYNC B1 ;  /* 0x0000000000017941 */ /* 0x000fea0003800000 */
.L_x_188:
        /* <DEDUP_REMOVED lines=10> */
.L_x_191:
[----:B------:R-:W-:Y:S05]  /*5c90*/  BSYNC B1 ;  /* 0x0000000000017941 */ /* 0x000fea0003800000 */
.L_x_190:
        /* <DEDUP_REMOVED lines=10> */
.L_x_193:
[----:B------:R-:W-:Y:S05]  /*5d40*/  BSYNC B1 ;  /* 0x0000000000017941 */ /* 0x000fea0003800000 */
.L_x_192:
        /* <DEDUP_REMOVED lines=9> */
.L_x_195:
[----:B------:R-:W-:Y:S05]  /*5de0*/  BSYNC B1 ;  /* 0x0000000000017941 */ /* 0x000fea0003800000 */
.L_x_194:
        /* <DEDUP_REMOVED lines=9> */
.L_x_197:
[----:B------:R-:W-:Y:S05]  /*5e80*/  BSYNC B1 ;  /* 0x0000000000017941 */ /* 0x000fea0003800000 */
.L_x_196:
        /* <DEDUP_REMOVED lines=10> */
.L_x_199:
[----:B------:R-:W-:Y:S05]  /*5f30*/  BSYNC B1 ;  /* 0x0000000000017941 */ /* 0x000fea0003800000 */
.L_x_198:
        /* <DEDUP_REMOVED lines=10> */
.L_x_201:
[----:B------:R-:W-:Y:S05]  /*5fe0*/  BSYNC B1 ;  /* 0x0000000000017941 */ /* 0x000fea0003800000 */
.L_x_200:
        /* <DEDUP_REMOVED lines=9> */
.L_x_203:
[----:B------:R-:W-:Y:S05]  /*6080*/  BSYNC B1 ;  /* 0x0000000000017941 */ /* 0x000fea0003800000 */
.L_x_202:
        /* <DEDUP_REMOVED lines=9> */
.L_x_205:
[----:B------:R-:W-:Y:S05]  /*6120*/  BSYNC B1 ;  /* 0x0000000000017941 */ /* 0x000fea0003800000 */
.L_x_204:
        /* <DEDUP_REMOVED lines=10> */
.L_x_207:
[----:B------:R-:W-:Y:S05]  /*61d0*/  BSYNC B1 ;  /* 0x0000000000017941 */ /* 0x000fea0003800000 */
.L_x_206:
        /* <DEDUP_REMOVED lines=10> */
.L_x_209:
[----:B------:R-:W-:Y:S05]  /*6280*/  BSYNC B1 ;  /* 0x0000000000017941 */ /* 0x000fea0003800000 */
.L_x_208:
        /* <DEDUP_REMOVED lines=9> */
.L_x_211:
[----:B------:R-:W-:Y:S05]  /*6320*/  BSYNC B1 ;  /* 0x0000000000017941 */ /* 0x000fea0003800000 */
.L_x_210:
        /* <DEDUP_REMOVED lines=9> */
.L_x_213:
[----:B------:R-:W-:Y:S05]  /*63c0*/  BSYNC B1 ;  /* 0x0000000000017941 */ /* 0x000fea0003800000 */
.L_x_212:
        /* <DEDUP_REMOVED lines=10> */
.L_x_215:
[----:B------:R-:W-:Y:S05]  /*6470*/  BSYNC B1 ;  /* 0x0000000000017941 */ /* 0x000fea0003800000 */
.L_x_214:
        /* <DEDUP_REMOVED lines=10> */
.L_x_217:
[----:B------:R-:W-:Y:S05]  /*6520*/  BSYNC B1 ;  /* 0x0000000000017941 */ /* 0x000fea0003800000 */
.L_x_216:
        /* <DEDUP_REMOVED lines=9> */
.L_x_219:
[----:B------:R-:W-:Y:S05]  /*65c0*/  BSYNC B1 ;  /* 0x0000000000017941 */ /* 0x000fea0003800000 */
.L_x_218:
        /* <DEDUP_REMOVED lines=9> */
.L_x_221:
[----:B------:R-:W-:Y:S05]  /*6660*/  BSYNC B1 ;  /* 0x0000000000017941 */ /* 0x000fea0003800000 */
.L_x_220:
        /* <DEDUP_REMOVED lines=10> */
.L_x_223:
[----:B------:R-:W-:Y:S05]  /*6710*/  BSYNC B1 ;  /* 0x0000000000017941 */ /* 0x000fea0003800000 */
.L_x_222:
        /* <DEDUP_REMOVED lines=10> */
.L_x_225:
[----:B------:R-:W-:Y:S05]  /*67c0*/  BSYNC B1 ;  /* 0x0000000000017941 */ /* 0x000fea0003800000 */
.L_x_224:
        /* <DEDUP_REMOVED lines=9> */
.L_x_227:
[----:B------:R-:W-:Y:S05]  /*6860*/  BSYNC B1 ;  /* 0x0000000000017941 */ /* 0x000fea0003800000 */
.L_x_226:
        /* <DEDUP_REMOVED lines=9> */
.L_x_229:
[----:B------:R-:W-:Y:S05]  /*6900*/  BSYNC B1 ;  /* 0x0000000000017941 */ /* 0x000fea0003800000 */
.L_x_228:
        /* <DEDUP_REMOVED lines=10> */
.L_x_231:
[----:B------:R-:W-:Y:S05]  /*69b0*/  BSYNC B1 ;  /* 0x0000000000017941 */ /* 0x000fea0003800000 */
.L_x_230:
        /* <DEDUP_REMOVED lines=10> */
.L_x_233:
[----:B------:R-:W-:Y:S05]  /*6a60*/  BSYNC B1 ;  /* 0x0000000000017941 */ /* 0x000fea0003800000 */
.L_x_232:
        /* <DEDUP_REMOVED lines=9> */
.L_x_235:
[----:B------:R-:W-:Y:S05]  /*6b00*/  BSYNC B1 ;  /* 0x0000000000017941 */ /* 0x000fea0003800000 */
.L_x_234:
        /* <DEDUP_REMOVED lines=9> */
.L_x_237:
[----:B------:R-:W-:Y:S05]  /*6ba0*/  BSYNC B1 ;  /* 0x0000000000017941 */ /* 0x000fea0003800000 */
.L_x_236:
        /* <DEDUP_REMOVED lines=10> */
.L_x_239:
[----:B------:R-:W-:Y:S05]  /*6c50*/  BSYNC B1 ;  /* 0x0000000000017941 */ /* 0x000fea0003800000 */
.L_x_238:
        /* <DEDUP_REMOVED lines=10> */
.L_x_241:
[----:B------:R-:W-:Y:S05]  /*6d00*/  BSYNC B1 ;  /* 0x0000000000017941 */ /* 0x000fea0003800000 */
.L_x_240:
        /* <DEDUP_REMOVED lines=9> */
.L_x_243:
[----:B------:R-:W-:Y:S05]  /*6da0*/  BSYNC B1 ;  /* 0x0000000000017941 */ /* 0x000fea0003800000 */
.L_x_242:
        /* <DEDUP_REMOVED lines=9> */
.L_x_245:
[----:B------:R-:W-:Y:S05]  /*6e40*/  BSYNC B1 ;  /* 0x0000000000017941 */ /* 0x000fea0003800000 */
.L_x_244:
        /* <DEDUP_REMOVED lines=10> */
.L_x_247:
[----:B------:R-:W-:Y:S05]  /*6ef0*/  BSYNC B1 ;  /* 0x0000000000017941 */ /* 0x000fea0003800000 */
.L_x_246:
        /* <DEDUP_REMOVED lines=10> */
.L_x_249:
[----:B------:R-:W-:Y:S05]  /*6fa0*/  BSYNC B1 ;  /* 0x0000000000017941 */ /* 0x000fea0003800000 */
.L_x_248:
        /* <DEDUP_REMOVED lines=9> */
.L_x_251:
[----:B------:R-:W-:Y:S05]  /*7040*/  BSYNC B1 ;  /* 0x0000000000017941 */ /* 0x000fea0003800000 */
.L_x_250:
        /* <DEDUP_REMOVED lines=9> */
.L_x_253:
[----:B------:R-:W-:Y:S05]  /*70e0*/  BSYNC B1 ;  /* 0x0000000000017941 */ /* 0x000fea0003800000 */
.L_x_252:
        /* <DEDUP_REMOVED lines=10> */
.L_x_255:
[----:B------:R-:W-:Y:S05]  /*7190*/  BSYNC B1 ;  /* 0x0000000000017941 */ /* 0x000fea0003800000 */
.L_x_254:
        /* <DEDUP_REMOVED lines=10> */
.L_x_257:
[----:B------:R-:W-:Y:S05]  /*7240*/  BSYNC B1 ;  /* 0x0000000000017941 */ /* 0x000fea0003800000 */
.L_x_256:
        /* <DEDUP_REMOVED lines=9> */
.L_x_259:
[----:B------:R-:W-:Y:S05]  /*72e0*/  BSYNC B1 ;  /* 0x0000000000017941 */ /* 0x000fea0003800000 */
.L_x_258:
        /* <DEDUP_REMOVED lines=9> */
.L_x_261:
[----:B------:R-:W-:Y:S05]  /*7380*/  BSYNC B1 ;  /* 0x0000000000017941 */ /* 0x000fea0003800000 */
.L_x_260:
        /* <DEDUP_REMOVED lines=10> */
.L_x_263:
[----:B------:R-:W-:Y:S05]  /*7430*/  BSYNC B1 ;  /* 0x0000000000017941 */ /* 0x000fea0003800000 */
.L_x_262:
        /* <DEDUP_REMOVED lines=10> */
.L_x_265:
[----:B------:R-:W-:Y:S05]  /*74e0*/  BSYNC B1 ;  /* 0x0000000000017941 */ /* 0x000fea0003800000 */
.L_x_264:
        /* <DEDUP_REMOVED lines=9> */
.L_x_267:
[----:B------:R-:W-:Y:S05]  /*7580*/  BSYNC B1 ;  /* 0x0000000000017941 */ /* 0x000fea0003800000 */
.L_x_266:
        /* <DEDUP_REMOVED lines=9> */
.L_x_269:
[----:B------:R-:W-:Y:S05]  /*7620*/  BSYNC B1 ;  /* 0x0000000000017941 */ /* 0x000fea0003800000 */
.L_x_268:
        /* <DEDUP_REMOVED lines=10> */
.L_x_271:
[----:B------:R-:W-:Y:S05]  /*76d0*/  BSYNC B1 ;  /* 0x0000000000017941 */ /* 0x000fea0003800000 */
.L_x_270:
        /* <DEDUP_REMOVED lines=10> */
.L_x_273:
[----:B------:R-:W-:Y:S05]  /*7780*/  BSYNC B1 ;  /* 0x0000000000017941 */ /* 0x000fea0003800000 */
.L_x_272:
        /* <DEDUP_REMOVED lines=9> */
.L_x_275:
[----:B------:R-:W-:Y:S05]  /*7820*/  BSYNC B1 ;  /* 0x0000000000017941 */ /* 0x000fea0003800000 */
.L_x_274:
        /* <DEDUP_REMOVED lines=9> */
.L_x_277:
[----:B------:R-:W-:Y:S05]  /*78c0*/  BSYNC B1 ;  /* 0x0000000000017941 */ /* 0x000fea0003800000 */
.L_x_276:
        /* <DEDUP_REMOVED lines=10> */
.L_x_279:
[----:B------:R-:W-:Y:S05]  /*7970*/  BSYNC B1 ;  /* 0x0000000000017941 */ /* 0x000fea0003800000 */
.L_x_278:
        /* <DEDUP_REMOVED lines=10> */
.L_x_281:
[----:B------:R-:W-:Y:S05]  /*7a20*/  BSYNC B1 ;  /* 0x0000000000017941 */ /* 0x000fea0003800000 */
.L_x_280:
[----:B01--45:R-:W-:Y:S01]  /*7a30*/  HADD2.F32 R7, -RZ, R22.H0_H0 ;  /* 0x20000016ff077230 */ /* 0x033fe20000004100 */
        /* <DEDUP_REMOVED lines=8> */
.L_x_283:
[----:B------:R-:W-:Y:S05]  /*7ac0*/  BSYNC B1 ;  /* 0x0000000000017941 */ /* 0x000fea0003800000 */
.L_x_282:
[----:B0----5:R-:W-:Y:S01]  /*7ad0*/  HADD2.F32 R5, -RZ, R22.H0_H0 ;  /* 0x20000016ff057230 */ /* 0x021fe20000004100 */
[----:B------:R-:W-:Y:S01]  /*7ae0*/  ISETP.GT.AND P0, PT, R3, 0x8, P0 ;  /* 0x000000080300780c */ /* 0x000fe20000704270 */
[----:B------:R-:W-:Y:S01]  /*7af0*/  @P1 IMAD.MOV.U32 R4, RZ, RZ, R10 ;  /* 0x000000ffff041224 */ /* 0x000fe200078e000a */
[----:B------:R-:W-:Y:S02]  /*7b00*/  BSSY B1, `(.L_x_284) ;  /* 0x0000009000017945 */ /* 0x000fe40003800000 */
[----:B------:R-:W-:-:S04]  /*7b10*/  FMUL R5, R5, R152 ;  /* 0x0000009805057220 */ /* 0x000fc80000400000 */
[----:B------:R-:W-:-:S05]  /*7b20*/  FFMA R5, R150, R153, R5 ;  /* 0x0000009996057223 */ /* 0x000fca0000000005 */
[----:B------:R-:W-:-:S04]  /*7b30*/  F2FP.F16.F32.PACK_AB R5, RZ, R5 ;  /* 0x00000005ff05723e */ /* 0x000fc800000000ff */
[----:B------:R-:W-:Y:S01]  /*7b40*/  PRMT R2, R5, 0x7610, R2 ;  /* 0x0000761005027816 */ /* 0x000fe20000000002 */
[----:B------:R-:W-:-:S05]  /*7b50*/  @P1 IMAD.MOV.U32 R5, RZ, RZ, R11 ;  /* 0x000000ffff051224 */ /* 0x000fca00078e000b */
[----:B------:R0:W-:Y:S01]  /*7b60*/  @P1 STG.E.U16 desc[UR36][R4.64+0x1f0], R2 ;  /* 0x0001f00204001986 */ /* 0x0001e2000c101524 */
[----:B------:R-:W-:Y:S05]  /*7b70*/  @!P0 BRA `(.L_x_285) ;  /* 0x0000000000048947 */ /* 0x000fea0003800000 */
[----:B------:R4:W5:Y:S02]  /*7b80*/  LDG.E.LTC128B.U16 R22, desc[UR36][R8.64+0x1f2] ;  /* 0x0001f22408167981 */ /* 0x000964000c1e1520 */
.L_x_285:
[----:B------:R-:W-:Y:S05]  /*7b90*/  BSYNC B1 ;  /* 0x0000000000017941 */ /* 0x000fea0003800000 */
.L_x_284:
[----:B------:R-:W-:Y:S05]  /*7ba0*/  @!P0 BRA `(.L_x_286) ;  /* 0x0000002400488947 */ /* 0x000fea0003800000 */
[----:B-----5:R-:W-:-:S05]  /*7bb0*/  HADD2.F32 R3, -RZ, R22.H0_H0 ;  /* 0x20000016ff037230 */ /* 0x020fca0000004100 */
[----:B------:R-:W-:-:S04]  /*7bc0*/  FMUL R0, R3, R152 ;  /* 0x0000009803007220 */ /* 0x000fc80000400000 */
[----:B------:R-:W-:-:S05]  /*7bd0*/  FFMA R0, R151, R153, R0 ;  /* 0x0000009997007223 */ /* 0x000fca0000000000 */
[----:B------:R-:W-:-:S05]  /*7be0*/  F2FP.F16.F32.PACK_AB R0, RZ, R0 ;  /* 0x00000000ff00723e */ /* 0x000fca00000000ff */
[----:B------:R0:W-:Y:S01]  /*7bf0*/  STG.E.U16 desc[UR36][R10.64+0x1f2], R0 ;  /* 0x0001f2000a007986 */ /* 0x0001e2000c101524 */
[----:B------:R-:W-:Y:S05]  /*7c00*/  BRA `(.L_x_286) ;  /* 0x0000002400307947 */ /* 0x000fea0003800000 */
.L_x_33:
[----:B------:R-:W-:Y:S01]  /*7c10*/  ISETP.GT.AND P0, PT, R0, 0x1, PT ;  /* 0x000000010000780c */ /* 0x000fe20003f04270 */
[----:B------:R-:W-:Y:S01]  /*7c20*/  ULDC.64 UR4, c[0x0][0x5c0] ;  /* 0x0001700000047ab9 */ /* 0x000fe20000000a00 */
[-C--:B------:R-:W-:Y:S01]  /*7c30*/  FMUL R24, R24, R153.reuse ;  /* 0x0000009918187220 */ /* 0x080fe20000400000 */
[-C--:B------:R-:W-:Y:S01]  /*7c40*/  FMUL R25, R25, R153.reuse ;  /* 0x0000009919197220 */ /* 0x080fe20000400000 */
[----:B------:R-:W-:Y:S01]  /*7c50*/  ISETP.GT.AND P3, PT, R3, RZ, P0 ;  /* 0x000000ff0300720c */ /* 0x000fe20000764270 */
[-C--:B------:R-:W-:Y:S01]  /*7c60*/  FMUL R26, R26, R153.reuse ;  /* 0x000000991a1a7220 */ /* 0x080fe20000400000 */
[----:B------:R-:W-:Y:S01]  /*7c70*/  LEA R4, P4, R6, UR4, 0x1 ;  /* 0x0000000406047c11 */ /* 0x000fe2000f8808ff */
[-C--:B------:R-:W-:Y:S01]  /*7c80*/  FMUL R27, R27, R153.reuse ;  /* 0x000000991b1b7220 */ /* 0x080fe20000400000 */
[----:B------:R-:W-:Y:S01]  /*7c90*/  F2FP.F16.F32.PACK_AB R24, RZ, R24 ;  /* 0x00000018ff18723e */ /* 0x000fe200000000ff */
[-C--:B------:R-:W-:Y:S01]  /*7ca0*/  FMUL R28, R28, R153.reuse ;  /* 0x000000991c1c7220 */ /* 0x080fe20000400000 */
[----:B------:R-:W-:Y:S01]  /*7cb0*/  LEA.HI.X R5, R6, UR5, R179, 0x1, P4 ;  /* 0x0000000506057c11 */ /* 0x000fe2000a0f0cb3 */
[----:B------:R-:W-:Y:S01]  /*7cc0*/  FMUL R29, R29, R153 ;  /* 0x000000991d1d7220 */ /* 0x000fe20000400000 */
[----:B------:R-:W-:Y:S01]  /*7cd0*/  F2FP.F16.F32.PACK_AB R25, RZ, R25 ;  /* 0x00000019ff19723e */ /* 0x000fe200000000ff */
[-C--:B------:R-:W-:Y:S01]  /*7ce0*/  FMUL R30, R30, R153.reuse ;  /* 0x000000991e1e7220 */ /* 0x080fe20000400000 */
[----:B------:R-:W-:Y:S01]  /*7cf0*/  SHF.L.U64.HI R11, R10, 0x4, R11 ;  /* 0x000000040a0b7819 */ /* 0x000fe2000001020b */
[----:B------:R-:W-:Y:S01]  /*7d00*/  @P1 STG.E.U16 desc[UR36][R4.64], R24 ;  /* 0x0000001804001986 */ /* 0x000fe2000c101524 */
[----:B------:R-:W-:Y:S01]  /*7d10*/  ISETP.GT.AND P1, PT, R0, 0x8, PT ;  /* 0x000000080000780c */ /* 0x000fe20003f24270 */
[-C--:B------:R-:W-:Y:S01]  /*7d20*/  FMUL R31, R31, R153.reuse ;  /* 0x000000991f1f7220 */ /* 0x080fe20000400000 */
[C---:B------:R-:W-:Y:S01]  /*7d30*/  ISETP.GT.AND P4, PT, R3.reuse, 0x8, P0 ;  /* 0x000000080300780c */ /* 0x040fe20000784270 */
[----:B------:R-:W-:Y:S01]  /*7d40*/  @P3 STG.E.U16 desc[UR36][R4.64+0x2], R25 ;  /* 0x0000021904003986 */ /* 0x000fe2000c101524 */
[----:B------:R-:W-:Y:S01]  /*7d50*/  LEA R6, P3, R10, R4, 0x4 ;  /* 0x000000040a067211 */ /* 0x000fe200078620ff */
[-C--:B------:R-:W-:Y:S01]  /*7d60*/  FMUL R32, R32, R153.reuse ;  /* 0x0000009920207220 */ /* 0x080fe20000400000 */
[----:B------:R-:W-:Y:S01]  /*7d70*/  ISETP.GT.AND P2, PT, R3, 0x8, P2 ;  /* 0x000000080300780c */ /* 0x000fe20001744270 */
[-C--:B------:R-:W-:Y:S01]  /*7d80*/  FMUL R33, R33, R153.reuse ;  /* 0x0000009921217220 */ /* 0x080fe20000400000 */
[----:B------:R-:W-:Y:S01]  /*7d90*/  ISETP.GT.AND P0, PT, R0, 0x9, PT ;  /* 0x000000090000780c */ /* 0x000fe20003f04270 */
[----:B------:R-:W-:Y:S01]  /*7da0*/  IMAD.X R7, R11, 0x1, R5, P3 ;  /* 0x000000010b077824 */ /* 0x000fe200018e0605 */
[C---:B------:R-:W-:Y:S01]  /*7db0*/  ISETP.GT.AND P5, PT, R3.reuse, RZ, P1 ;  /* 0x000000ff0300720c */ /* 0x040fe20000fa4270 */
[-C--:B------:R-:W-:Y:S01]  /*7dc0*/  FMUL R34, R34, R153.reuse ;  /* 0x0000009922227220 */ /* 0x080fe20000400000 */
[----:B------:R-:W-:Y:S01]  /*7dd0*/  ISETP.GT.AND P3, PT, R3, RZ, P0 ;  /* 0x000000ff0300720c */ /* 0x000fe20000764270 */
[-C--:B------:R-:W-:Y:S01]  /*7de0*/  FMUL R35, R35, R153.reuse ;  /* 0x0000009923237220 */ /* 0x080fe20000400000 */
[----:B------:R-:W-:Y:S01]  /*7df0*/  F2FP.F16.F32.PACK_AB R26, RZ, R26 ;  /* 0x0000001aff1a723e */ /* 0x000fe200000000ff */
[----:B------:R-:W-:Y:S01]  /*7e00*/  FMUL R36, R36, R153 ;  /* 0x0000009924247220 */ /* 0x000fe20000400000 */
[----:B------:R-:W-:Y:S01]  /*7e10*/  F2FP.F16.F32.PACK_AB R27, RZ, R27 ;  /* 0x0000001bff1b723e */ /* 0x000fe200000000ff */
[----:B------:R-:W-:Y:S01]  /*7e20*/  FMUL R37, R37, R153 ;  /* 0x0000009925257220 */ /* 0x000fe20000400000 */
[----:B------:R-:W-:Y:S01]  /*7e30*/  F2FP.F16.F32.PACK_AB R28, RZ, R28 ;  /* 0x0000001cff1c723e */ /* 0x000fe200000000ff */
[----:B------:R-:W-:Y:S01]  /*7e40*/  @P2 STG.E.U16 desc[UR36][R6.64], R26 ;  /* 0x0000001a06002986 */ /* 0x000fe2000c101524 */
[----:B------:R-:W-:Y:S01]  /*7e50*/  F2FP.F16.F32.PACK_AB R29, RZ, R29 ;  /* 0x0000001dff1d723e */ /* 0x000fe200000000ff */
[-C--:B------:R-:W-:Y:S01]  /*7e60*/  FMUL R38, R38, R153.reuse ;  /* 0x0000009926267220 */ /* 0x080fe20000400000 */
[----:B------:R-:W-:Y:S01]  /*7e70*/  ISETP.GT.AND P2, PT, R3, 0x8, P1 ;  /* 0x000000080300780c */ /* 0x000fe20000f44270 */
[----:B------:R-:W-:Y:S01]  /*7e80*/  @P4 STG.E.U16 desc[UR36][R6.64+0x2], R27 ;  /* 0x0000021b06004986 */ /* 0x000fe2000c101524 */
[----:B------:R-:W-:Y:S01]  /*7e90*/  ISETP.GT.AND P1, PT, R0, 0x10, PT ;  /* 0x000000100000780c */ /* 0x000fe20003f24270 */
[-C--:B------:R-:W-:Y:S01]  /*7ea0*/  FMUL R39, R39, R153.reuse ;  /* 0x0000009927277220 */ /* 0x080fe20000400000 */
[----:B------:R-:W-:Y:S01]  /*7eb0*/  F2FP.F16.F32.PACK_AB R30, RZ, R30 ;  /* 0x0000001eff1e723e */ /* 0x000fe200000000ff */
[----:B------:R-:W-:Y:S01]  /*7ec0*/  @P5 STG.E.U16 desc[UR36][R4.64+0x10], R28 ;  /* 0x0000101c04005986 */ /* 0x000fe2000c101524 */
[C---:B------:R-:W-:Y:S01]  /*7ed0*/  ISETP.GT.AND P4, PT, R3.reuse, RZ, P1 ;  /* 0x000000ff0300720c */ /* 0x040fe20000f84270 */
[----:B------:R-:W-:Y:S01]  /*7ee0*/  FMUL R40, R40, R153 ;  /* 0x0000009928287220 */ /* 0x000fe20000400000 */
[----:B------:R-:W-:Y:S01]  /*7ef0*/  F2FP.F16.F32.PACK_AB R31, RZ, R31 ;  /* 0x0000001fff1f723e */ /* 0x000fe200000000ff */
[----:B------:R-:W-:Y:S01]  /*7f00*/  @P3 STG.E.U16 desc[UR36][R4.64+0x12], R29 ;  /* 0x0000121d04003986 */ /* 0x000fe2000c101524 */
[----:B------:R-:W-:Y:S01]  /*7f10*/  ISETP.GT.AND P3, PT, R3, 0x8, P0 ;  /* 0x000000080300780c */ /* 0x000fe20000764270 */
[-C--:B------:R-:W-:Y:S01]  /*7f20*/  FMUL R41, R41, R153.reuse ;  /* 0x0000009929297220 */ /* 0x080fe20000400000 */
[----:B------:R-:W-:Y:S01]  /*7f30*/  ISETP.GT.AND P0, PT, R0, 0x11, PT ;  /* 0x000000110000780c */ /* 0x000fe20003f04270 */
[----:B------:R-:W-:Y:S01]  /*7f40*/  @P2 STG.E.U16 desc[UR36][R6.64+0x10], R30 ;  /* 0x0000101e06002986 */ /* 0x000fe2000c101524 */
[----:B------:R-:W-:Y:S01]  /*7f50*/  F2FP.F16.F32.PACK_AB R32, RZ, R32 ;  /* 0x00000020ff20723e */ /* 0x000fe200000000ff */
[-C--:B------:R-:W-:Y:S01]  /*7f60*/  FMUL R42, R42, R153.reuse ;  /* 0x000000992a2a7220 */ /* 0x080fe20000400000 */
[----:B------:R-:W-:Y:S01]  /*7f70*/  ISETP.GT.AND P5, PT, R3, RZ, P0 ;  /* 0x000000ff0300720c */ /* 0x000fe200007a4270 */
[-C--:B------:R-:W-:Y:S01]  /*7f80*/  FMUL R43, R43, R153.reuse ;  /* 0x000000992b2b7220 */ /* 0x080fe20000400000 */
[----:B------:R-:W-:Y:S01]  /*7f90*/  ISETP.GT.AND P2, PT, R3, 0x8, P1 ;  /* 0x000000080300780c */ /* 0x000fe20000f44270 */
[-C--:B------:R-:W-:Y:S01]  /*7fa0*/  FMUL R44, R44, R153.reuse ;  /* 0x000000992c2c7220 */ /* 0x080fe20000400000 */
[----:B------:R-:W-:Y:S01]  /*7fb0*/  ISETP.GT.AND P1, PT, R0, 0x18, PT ;  /* 0x000000180000780c */ /* 0x000fe20003f24270 */
[----:B------:R-:W-:Y:S01]  /*7fc0*/  FMUL R45, R45, R153 ;  /* 0x000000992d2d7220 */ /* 0x000fe20000400000 */
[----:B------:R-:W-:Y:S01]  /*7fd0*/  F2FP.F16.F32.PACK_AB R33, RZ, R33 ;  /* 0x00000021ff21723e */ /* 0x000fe200000000ff */
[----:B------:R-:W-:Y:S01]  /*7fe0*/  @P3 STG.E.U16 desc[UR36][R6.64+0x12], R31 ;  /* 0x0000121f06003986 */ /* 0x000fe2000c101524 */
[C---:B------:R-:W-:Y:S01]  /*7ff0*/  ISETP.GT.AND P3, PT, R3.reuse, 0x8, P0 ;  /* 0x000000080300780c */ /* 0x040fe20000764270 */
[-C--:B------:R-:W-:Y:S01]  /*8000*/  FMUL R46, R46, R153.reuse ;  /* 0x000000992e2e7220 */ /* 0x080fe20000400000 */
[----:B------:R-:W-:Y:S01]  /*8010*/  ISETP.GT.AND P0, PT, R0, 0x19, PT ;  /* 0x000000190000780c */ /* 0x000fe20003f04270 */
[----:B------:R-:W-:Y:S01]  /*8020*/  @P4 STG.E.U16 desc[UR36][R4.64+0x20], R32 ;  /* 0x0000202004004986 */ /* 0x000fe2000c101524 */
[----:B------:R-:W-:Y:S01]  /*8030*/  ISETP.GT.AND P4, PT, R3, RZ, P1 ;  /* 0x000000ff0300720c */ /* 0x000fe20000f84270 */
[-C--:B------:R-:W-:Y:S01]  /*8040*/  FMUL R47, R47, R153.reuse ;  /* 0x000000992f2f7220 */ /* 0x080fe20000400000 */
[----:B------:R-:W-:Y:S01]  /*8050*/  F2FP.F16.F32.PACK_AB R34, RZ, R34 ;  /* 0x00000022ff22723e */ /* 0x000fe200000000ff */
[----:B------:R-:W-:Y:S01]  /*8060*/  @P5 STG.E.U16 desc[UR36][R4.64+0x22], R33 ;  /* 0x0000222104005986 */ /* 0x000fe2000c101524 */
[----:B------:R-:W-:Y:S01]  /*8070*/  ISETP.GT.AND P5, PT, R3, RZ, P0 ;  /* 0x000000ff0300720c */ /* 0x000fe200007a4270 */
[----:B------:R-:W-:Y:S01]  /*8080*/  FMUL R48, R48, R153 ;  /* 0x0000009930307220 */ /* 0x000fe20000400000 */
[----:B------:R-:W-:Y:S01]  /*8090*/  F2FP.F16.F32.PACK_AB R35, RZ, R35 ;  /* 0x00000023ff23723e */ /* 0x000fe200000000ff */
[----:B------:R-:W-:Y:S01]  /*80a0*/  @P2 STG.E.U16 desc[UR36][R6.64+0x20], R34 ;  /* 0x0000202206002986 */ /* 0x000fe2000c101524 */
[----:B------:R-:W-:Y:S01]  /*80b0*/  F2FP.F16.F32.PACK_AB R36, RZ, R36 ;  /* 0x00000024ff24723e */ /* 0x000fe200000000ff */
[-C--:B------:R-:W-:Y:S01]  /*80c0*/  FMUL R49, R49, R153.reuse ;  /* 0x0000009931317220 */ /* 0x080fe20000400000 */
[C---:B------:R-:W-:Y:S01]  /*80d0*/  ISETP.GT.AND P2, PT, R3.reuse, 0x8, P1 ;  /* 0x000000080300780c */ /* 0x040fe20000f44270 */
[----:B------:R-:W-:Y:S01]  /*80e0*/  @P3 STG.E.U16 desc[UR36][R6.64+0x22], R35 ;  /* 0x0000222306003986 */ /* 0x000fe2000c101524 */
[----:B------:R-:W-:Y:S01]  /*80f0*/  ISETP.GT.AND P1, PT, R0, 0x20, PT ;  /* 0x000000200000780c */ /* 0x000fe20003f24270 */
[----:B------:R-:W-:Y:S01]  /*8100*/  FMUL R50, R50, R153 ;  /* 0x0000009932327220 */ /* 0x000fe20000400000 */
[----:B------:R-:W-:Y:S01]  /*8110*/  F2FP.F16.F32.PACK_AB R37, RZ, R37 ;  /* 0x00000025ff25723e */ /* 0x000fe200000000ff */
[----:B------:R-:W-:Y:S01]  /*8120*/  @P4 STG.E.U16 desc[UR36][R4.64+0x30], R36 ;  /* 0x0000302404004986 */ /* 0x000fe2000c101524 */
[----:B------:R-:W-:Y:S01]  /*8130*/  ISETP.GT.AND P3, PT, R3, 0x8, P0 ;  /* 0x000000080300780c */ /* 0x000fe20000764270 */
[-C--:B------:R-:W-:Y:S01]  /*8140*/  FMUL R51, R51, R153.reuse ;  /* 0x0000009933337220 */ /* 0x080fe20000400000 */
[----:B------:R-:W-:Y:S01]  /*8150*/  ISETP.GT.AND P0, PT, R0, 0x21, PT ;  /* 0x000000210000780c */ /* 0x000fe20003f04270 */
[----:B------:R-:W-:Y:S01]  /*8160*/  @P5 STG.E.U16 desc[UR36][R4.64+0x32], R37 ;  /* 0x0000322504005986 */ /* 0x000fe2000c101524 */
[----:B------:R-:W-:Y:S01]  /*8170*/  ISETP.GT.AND P4, PT, R3, RZ, P1 ;  /* 0x000000ff0300720c */ /* 0x000fe20000f84270 */
[-C--:B------:R-:W-:Y:S01]  /*8180*/  FMUL R52, R52, R153.reuse ;  /* 0x0000009934347220 */ /* 0x080fe20000400000 */
[----:B------:R-:W-:Y:S01]  /*8190*/  F2FP.F16.F32.PACK_AB R38, RZ, R38 ;  /* 0x00000026ff26723e */ /* 0x000fe200000000ff */
[-C--:B------:R-:W-:Y:S01]  /*81a0*/  FMUL R53, R53, R153.reuse ;  /* 0x0000009935357220 */ /* 0x080fe20000400000 */
        /* <DEDUP_REMOVED lines=325> */
[----:B------:R-:W-:Y:S01]  /*9600*/  FMUL R151, R151, R153 ;  /* 0x0000009997977220 */ /* 0x000fe20000400000 */
[----:B------:R-:W-:Y:S01]  /*9610*/  ISETP.GT.AND P2, PT, R3, 0x8, P1 ;  /* 0x000000080300780c */ /* 0x000fe20000f44270 */
[----:B------:R-:W-:Y:S01]  /*9620*/  @P3 STG.E.U16 desc[UR36][R6.64+0x132], R103 ;  /* 0x0001326706003986 */ /* 0x000fe2000c101524 */
[----:B------:R-:W-:-:S02]  /*9630*/  ISETP.GT.AND P1, PT, R0, 0xa8, PT ;  /* 0x000000a80000780c */ /* 0x000fc40003f24270 */
[----:B------:R-:W-:Y:S01]  /*9640*/  F2FP.F16.F32.PACK_AB R105, RZ, R105 ;  /* 0x00000069ff69723e */ /* 0x000fe200000000ff */
[----:B------:R-:W-:Y:S01]  /*9650*/  @P4 STG.E.U16 desc[UR36][R4.64+0x140], R104 ;  /* 0x0001406804004986 */ /* 0x000fe2000c101524 */
[C---:B------:R-:W-:Y:S02]  /*9660*/  ISETP.GT.AND P3, PT, R3.reuse, 0x8, P0 ;  /* 0x000000080300780c */ /* 0x040fe40000764270 */
[----:B------:R-:W-:Y:S01]  /*9670*/  ISETP.GT.AND P0, PT, R0, 0xa9, PT ;  /* 0x000000a90000780c */ /* 0x000fe20003f04270 */
[----:B------:R-:W-:Y:S01]  /*9680*/  @P5 STG.E.U16 desc[UR36][R4.64+0x142], R105 ;  /* 0x0001426904005986 */ /* 0x000fe2000c101524 */
[C---:B------:R-:W-:Y:S02]  /*9690*/  ISETP.GT.AND P4, PT, R3.reuse, RZ, P1 ;  /* 0x000000ff0300720c */ /* 0x040fe40000f84270 */
[----:B------:R-:W-:Y:S02]  /*96a0*/  F2FP.F16.F32.PACK_AB R106, RZ, R106 ;  /* 0x0000006aff6a723e */ /* 0x000fe400000000ff */
[----:B------:R-:W-:-:S02]  /*96b0*/  ISETP.GT.AND P5, PT, R3, RZ, P0 ;  /* 0x000000ff0300720c */ /* 0x000fc400007a4270 */
[----:B------:R-:W-:Y:S01]  /*96c0*/  F2FP.F16.F32.PACK_AB R107, RZ, R107 ;  /* 0x0000006bff6b723e */ /* 0x000fe200000000ff */
[----:B------:R-:W-:Y:S01]  /*96d0*/  @P2 STG.E.U16 desc[UR36][R6.64+0x140], R106 ;  /* 0x0001406a06002986 */ /* 0x000fe2000c101524 */
[----:B------:R-:W-:Y:S02]  /*96e0*/  F2FP.F16.F32.PACK_AB R108, RZ, R108 ;  /* 0x0000006cff6c723e */ /* 0x000fe400000000ff */
[C---:B------:R-:W-:Y:S01]  /*96f0*/  ISETP.GT.AND P2, PT, R3.reuse, 0x8, P1 ;  /* 0x000000080300780c */ /* 0x040fe20000f44270 */
[----:B------:R-:W-:Y:S01]  /*9700*/  @P3 STG.E.U16 desc[UR36][R6.64+0x142], R107 ;  /* 0x0001426b06003986 */ /* 0x000fe2000c101524 */
[----:B------:R-:W-:Y:S02]  /*9710*/  ISETP.GT.AND P1, PT, R0, 0xb0, PT ;  /* 0x000000b00000780c */ /* 0x000fe40003f24270 */
[----:B------:R-:W-:Y:S01]  /*9720*/  F2FP.F16.F32.PACK_AB R109, RZ, R109 ;  /* 0x0000006dff6d723e */ /* 0x000fe200000000ff */
[----:B------:R-:W-:Y:S01]  /*9730*/  @P4 STG.E.U16 desc[UR36][R4.64+0x150], R108 ;  /* 0x0001506c04004986 */ /* 0x000fe2000c101524 */
[----:B------:R-:W-:-:S02]  /*9740*/  ISETP.GT.AND P3, PT, R3, 0x8, P0 ;  /* 0x000000080300780c */ /* 0x000fc40000764270 */
[----:B------:R-:W-:Y:S01]  /*9750*/  ISETP.GT.AND P0, PT, R0, 0xb1, PT ;  /* 0x000000b10000780c */ /* 0x000fe20003f04270 */
[----:B------:R-:W-:Y:S01]  /*9760*/  @P5 STG.E.U16 desc[UR36][R4.64+0x152], R109 ;  /* 0x0001526d04005986 */ /* 0x000fe2000c101524 */
[C---:B------:R-:W-:Y:S02]  /*9770*/  ISETP.GT.AND P4, PT, R3.reuse, RZ, P1 ;  /* 0x000000ff0300720c */ /* 0x040fe40000f84270 */
[----:B------:R-:W-:Y:S02]  /*9780*/  F2FP.F16.F32.PACK_AB R110, RZ, R110 ;  /* 0x0000006eff6e723e */ /* 0x000fe400000000ff */
[----:B------:R-:W-:Y:S02]  /*9790*/  ISETP.GT.AND P5, PT, R3, RZ, P0 ;  /* 0x000000ff0300720c */ /* 0x000fe400007a4270 */
[----:B------:R-:W-:Y:S01]  /*97a0*/  F2FP.F16.F32.PACK_AB R111, RZ, R111 ;  /* 0x0000006fff6f723e */ /* 0x000fe200000000ff */
[----:B------:R-:W-:Y:S01]  /*97b0*/  @P2 STG.E.U16 desc[UR36][R6.64+0x150], R110 ;  /* 0x0001506e06002986 */ /* 0x000fe2000c101524 */
[----:B------:R-:W-:-:S02]  /*97c0*/  F2FP.F16.F32.PACK_AB R112, RZ, R112 ;  /* 0x00000070ff70723e */ /* 0x000fc400000000ff */
[C---:B------:R-:W-:Y:S01]  /*97d0*/  ISETP.GT.AND P2, PT, R3.reuse, 0x8, P1 ;  /* 0x000000080300780c */ /* 0x040fe20000f44270 */
[----:B------:R-:W-:Y:S01]  /*97e0*/  @P3 STG.E.U16 desc[UR36][R6.64+0x152], R111 ;  /* 0x0001526f06003986 */ /* 0x000fe2000c101524 */
[C---:B------:R-:W-:Y:S02]  /*97f0*/  ISETP.GT.AND P1, PT, R0.reuse, 0xb8, PT ;  /* 0x000000b80000780c */ /* 0x040fe40003f24270 */
[----:B------:R-:W-:Y:S01]  /*9800*/  F2FP.F16.F32.PACK_AB R113, RZ, R113 ;  /* 0x00000071ff71723e */ /* 0x000fe200000000ff */
[----:B------:R-:W-:Y:S01]  /*9810*/  @P4 STG.E.U16 desc[UR36][R4.64+0x160], R112 ;  /* 0x0001607004004986 */ /* 0x000fe2000c101524 */
[C---:B------:R-:W-:Y:S02]  /*9820*/  ISETP.GT.AND P3, PT, R3.reuse, 0x8, P0 ;  /* 0x000000080300780c */ /* 0x040fe40000764270 */
[----:B------:R-:W-:Y:S01]  /*9830*/  ISETP.GT.AND P0, PT, R0, 0xb9, PT ;  /* 0x000000b90000780c */ /* 0x000fe20003f04270 */
[----:B------:R-:W-:Y:S01]  /*9840*/  @P5 STG.E.U16 desc[UR36][R4.64+0x162], R113 ;  /* 0x0001627104005986 */ /* 0x000fe2000c101524 */
[----:B------:R-:W-:-:S02]  /*9850*/  ISETP.GT.AND P4, PT, R3, RZ, P1 ;  /* 0x000000ff0300720c */ /* 0x000fc40000f84270 */
[----:B------:R-:W-:Y:S02]  /*9860*/  F2FP.F16.F32.PACK_AB R114, RZ, R114 ;  /* 0x00000072ff72723e */ /* 0x000fe400000000ff */
[C---:B------:R-:W-:Y:S02]  /*9870*/  ISETP.GT.AND P5, PT, R3.reuse, RZ, P0 ;  /* 0x000000ff0300720c */ /* 0x040fe400007a4270 */
[----:B------:R-:W-:Y:S01]  /*9880*/  F2FP.F16.F32.PACK_AB R115, RZ, R115 ;  /* 0x00000073ff73723e */ /* 0x000fe200000000ff */
[----:B------:R-:W-:Y:S01]  /*9890*/  @P2 STG.E.U16 desc[UR36][R6.64+0x160], R114 ;  /* 0x0001607206002986 */ /* 0x000fe2000c101524 */
[----:B------:R-:W-:Y:S02]  /*98a0*/  F2FP.F16.F32.PACK_AB R116, RZ, R116 ;  /* 0x00000074ff74723e */ /* 0x000fe400000000ff */
        /* <DEDUP_REMOVED lines=65> */
[----:B------:R-:W-:Y:S02]  /*9cc0*/  ISETP.GT.AND P5, PT, R3, RZ, P0 ;  /* 0x000000ff0300720c */ /* 0x000fe400007a4270 */
[----:B------:R-:W-:Y:S02]  /*9cd0*/  F2FP.F16.F32.PACK_AB R134, RZ, R134 ;  /* 0x00000086ff86723e */ /* 0x000fe400000000ff */
[----:B------:R-:W-:Y:S02]  /*9ce0*/  F2FP.F16.F32.PACK_AB R135, RZ, R135 ;  /* 0x00000087ff87723e */ /* 0x000fe400000000ff */
[----:B------:R-:W-:Y:S01]  /*9cf0*/  F2FP.F16.F32.PACK_AB R136, RZ, R136 ;  /* 0x00000088ff88723e */ /* 0x000fe200000000ff */
[----:B------:R-:W-:Y:S01]  /*9d00*/  @P2 STG.E.U16 desc[UR36][R6.64+0x1b0], R134 ;  /* 0x0001b08606002986 */ /* 0x000fe2000c101524 */
[----:B------:R-:W-:-:S02]  /*9d10*/  F2FP.F16.F32.PACK_AB R137, RZ, R137 ;  /* 0x00000089ff89723e */ /* 0x000fc400000000ff */
[C---:B------:R-:W-:Y:S01]  /*9d20*/  ISETP.GT.AND P1, PT, R3.reuse, 0x8, P1 ;  /* 0x000000080300780c */ /* 0x040fe20000f24270 */
[----:B------:R-:W-:Y:S01]  /*9d30*/  @P3 STG.E.U16 desc[UR36][R6.64+0x1b2], R135 ;  /* 0x0001b28706003986 */ /* 0x000fe2000c101524 */
[C---:B------:R-:W-:Y:S02]  /*9d40*/  ISETP.GT.AND P2, PT, R3.reuse, 0x8, P0 ;  /* 0x000000080300780c */ /* 0x040fe40000744270 */
[C---:B------:R-:W-:Y:S01]  /*9d50*/  ISETP.GT.AND P0, PT, R0.reuse, 0xe9, PT ;  /* 0x000000e90000780c */ /* 0x040fe20003f04270 */
[----:B------:R-:W-:Y:S01]  /*9d60*/  @P4 STG.E.U16 desc[UR36][R4.64+0x1c0], R136 ;  /* 0x0001c08804004986 */ /* 0x000fe2000c101524 */
[----:B------:R-:W-:Y:S02]  /*9d70*/  ISETP.GT.AND P4, PT, R0, 0xe8, PT ;  /* 0x000000e80000780c */ /* 0x000fe40003f84270 */
[----:B------:R-:W-:Y:S01]  /*9d80*/  F2FP.F16.F32.PACK_AB R138, RZ, R138 ;  /* 0x0000008aff8a723e */ /* 0x000fe200000000ff */
[----:B------:R-:W-:Y:S01]  /*9d90*/  @P5 STG.E.U16 desc[UR36][R4.64+0x1c2], R137 ;  /* 0x0001c28904005986 */ /* 0x000fe2000c101524 */
[----:B------:R-:W-:-:S02]  /*9da0*/  ISETP.GT.AND P5, PT, R3, RZ, P4 ;  /* 0x000000ff0300720c */ /* 0x000fc400027a4270 */
[----:B------:R-:W-:Y:S01]  /*9db0*/  F2FP.F16.F32.PACK_AB R139, RZ, R139 ;  /* 0x0000008bff8b723e */ /* 0x000fe200000000ff */
[----:B------:R-:W-:Y:S01]  /*9dc0*/  @P1 STG.E.U16 desc[UR36][R6.64+0x1c0], R138 ;  /* 0x0001c08a06001986 */ /* 0x000fe2000c101524 */
[----:B------:R-:W-:Y:S02]  /*9dd0*/  F2FP.F16.F32.PACK_AB R140, RZ, R140 ;  /* 0x0000008cff8c723e */ /* 0x000fe400000000ff */
[C---:B------:R-:W-:Y:S01]  /*9de0*/  ISETP.GT.AND P3, PT, R3.reuse, RZ, P0 ;  /* 0x000000ff0300720c */ /* 0x040fe20000764270 */
[----:B------:R-:W-:Y:S01]  /*9df0*/  @P2 STG.E.U16 desc[UR36][R6.64+0x1c2], R139 ;  /* 0x0001c28b06002986 */ /* 0x000fe2000c101524 */
[C---:B------:R-:W-:Y:S02]  /*9e00*/  ISETP.GT.AND P4, PT, R3.reuse, 0x8, P4 ;  /* 0x000000080300780c */ /* 0x040fe40002784270 */
[----:B------:R-:W-:Y:S02]  /*9e10*/  F2FP.F16.F32.PACK_AB R141, RZ, R141 ;  /* 0x0000008dff8d723e */ /* 0x000fe400000000ff */
[----:B------:R-:W-:Y:S01]  /*9e20*/  F2FP.F16.F32.PACK_AB R142, RZ, R142 ;  /* 0x0000008eff8e723e */ /* 0x000fe200000000ff */
[----:B------:R-:W-:Y:S01]  /*9e30*/  @P5 STG.E.U16 desc[UR36][R4.64+0x1d0], R140 ;  /* 0x0001d08c04005986 */ /* 0x000fe2000c101524 */
[----:B------:R-:W-:-:S02]  /*9e40*/  ISETP.GT.AND P5, PT, R3, 0x8, P0 ;  /* 0x000000080300780c */ /* 0x000fc400007a4270 */
[----:B------:R-:W-:Y:S02]  /*9e50*/  F2FP.F16.F32.PACK_AB R143, RZ, R143 ;  /* 0x0000008fff8f723e */ /* 0x000fe400000000ff */
[C---:B------:R-:W-:Y:S01]  /*9e60*/  ISETP.GT.AND P0, PT, R0.reuse, 0xf1, PT ;  /* 0x000000f10000780c */ /* 0x040fe20003f04270 */
[----:B------:R-:W-:Y:S01]  /*9e70*/  @P3 STG.E.U16 desc[UR36][R4.64+0x1d2], R141 ;  /* 0x0001d28d04003986 */ /* 0x000fe2000c101524 */
[----:B------:R-:W-:Y:S02]  /*9e80*/  ISETP.GT.AND P3, PT, R0, 0xf0, PT ;  /* 0x000000f00000780c */ /* 0x000fe40003f64270 */
[----:B------:R-:W-:Y:S01]  /*9e90*/  F2FP.F16.F32.PACK_AB R144, RZ, R144 ;  /* 0x00000090ff90723e */ /* 0x000fe200000000ff */
[----:B------:R-:W-:Y:S01]  /*9ea0*/  @P4 STG.E.U16 desc[UR36][R6.64+0x1d0], R142 ;  /* 0x0001d08e06004986 */ /* 0x000fe2000c101524 */
[C---:B------:R-:W-:Y:S02]  /*9eb0*/  ISETP.GT.AND P4, PT, R3.reuse, RZ, P3 ;  /* 0x000000ff0300720c */ /* 0x040fe40001f84270 */
[C---:B------:R-:W-:Y:S01]  /*9ec0*/  ISETP.GT.AND P3, PT, R3.reuse, 0x8, P3 ;  /* 0x000000080300780c */ /* 0x040fe20001f64270 */
[----:B------:R-:W-:Y:S01]  /*9ed0*/  @P5 STG.E.U16 desc[UR36][R6.64+0x1d2], R143 ;  /* 0x0001d28f06005986 */ /* 0x000fe2000c101524 */
[----:B------:R-:W-:-:S02]  /*9ee0*/  ISETP.GT.AND P5, PT, R3, RZ, P0 ;  /* 0x000000ff0300720c */ /* 0x000fc400007a4270 */
[----:B------:R-:W-:Y:S02]  /*9ef0*/  F2FP.F16.F32.PACK_AB R145, RZ, R145 ;  /* 0x00000091ff91723e */ /* 0x000fe400000000ff */
[C---:B------:R-:W-:Y:S02]  /*9f00*/  ISETP.GT.AND P0, PT, R3.reuse, 0x8, P0 ;  /* 0x000000080300780c */ /* 0x040fe40000704270 */
[C---:B------:R-:W-:Y:S02]  /*9f10*/  ISETP.GT.AND P1, PT, R0.reuse, 0xf9, PT ;  /* 0x000000f90000780c */ /* 0x040fe40003f24270 */
[----:B------:R-:W-:Y:S01]  /*9f20*/  ISETP.GT.AND P2, PT, R0, 0xf8, PT ;  /* 0x000000f80000780c */ /* 0x000fe20003f44270 */
[----:B------:R-:W-:Y:S01]  /*9f30*/  @P4 STG.E.U16 desc[UR36][R4.64+0x1e0], R144 ;  /* 0x0001e09004004986 */ /* 0x000fe2000c101524 */
[C---:B------:R-:W-:Y:S01]  /*9f40*/  ISETP.GT.AND P4, PT, R3.reuse, RZ, P1 ;  /* 0x000000ff0300720c */ /* 0x040fe20000f84270 */
[----:B------:R-:W-:Y:S01]  /*9f50*/  @P3 IMAD.MOV.U32 R2, RZ, RZ, R6 ;  /* 0x000000ffff023224 */ /* 0x000fe200078e0006 */
[C---:B------:R-:W-:Y:S01]  /*9f60*/  ISETP.GT.AND P1, PT, R3.reuse, 0x8, P1 ;  /* 0x000000080300780c */ /* 0x040fe20000f24270 */
[----:B------:R-:W-:Y:S01]  /*9f70*/  @P5 STG.E.U16 desc[UR36][R4.64+0x1e2], R145 ;  /* 0x0001e29104005986 */ /* 0x000fe2000c101524 */
[----:B------:R-:W-:-:S02]  /*9f80*/  ISETP.GT.AND P5, PT, R3, RZ, P2 ;  /* 0x000000ff0300720c */ /* 0x000fc400017a4270 */
[----:B------:R-:W-:Y:S01]  /*9f90*/  ISETP.GT.AND P2, PT, R3, 0x8, P2 ;  /* 0x000000080300780c */ /* 0x000fe20001744270 */
[----:B------:R-:W-:Y:S01]  /*9fa0*/  @P3 IMAD.MOV.U32 R3, RZ, RZ, R7 ;  /* 0x000000ffff033224 */ /* 0x000fe200078e0007 */
[----:B------:R-:W-:Y:S02]  /*9fb0*/  F2FP.F16.F32.PACK_AB R146, RZ, R146 ;  /* 0x00000092ff92723e */ /* 0x000fe400000000ff */
[----:B------:R-:W-:Y:S02]  /*9fc0*/  F2FP.F16.F32.PACK_AB R147, RZ, R147 ;  /* 0x00000093ff93723e */ /* 0x000fe400000000ff */
[----:B------:R-:W-:Y:S01]  /*9fd0*/  F2FP.F16.F32.PACK_AB R148, RZ, R148 ;  /* 0x00000094ff94723e */ /* 0x000fe200000000ff */
[----:B------:R0:W-:Y:S01]  /*9fe0*/  @P3 STG.E.U16 desc[UR36][R2.64+0x1e0], R146 ;  /* 0x0001e09202003986 */ /* 0x0001e2000c101524 */
[----:B------:R-:W-:Y:S02]  /*9ff0*/  F2FP.F16.F32.PACK_AB R149, RZ, R149 ;  /* 0x00000095ff95723e */ /* 0x000fe400000000ff */
[----:B------:R-:W-:-:S02]  /*a000*/  F2FP.F16.F32.PACK_AB R150, RZ, R150 ;  /* 0x00000096ff96723e */ /* 0x000fc400000000ff */
[----:B------:R-:W-:Y:S01]  /*a010*/  F2FP.F16.F32.PACK_AB R151, RZ, R151 ;  /* 0x00000097ff97723e */ /* 0x000fe200000000ff */
[----:B0-----:R-:W-:Y:S02]  /*a020*/  @P0 IMAD.MOV.U32 R2, RZ, RZ, R6 ;  /* 0x000000ffff020224 */ /* 0x001fe400078e0006 */
[----:B------:R-:W-:-:S05]  /*a030*/  @P0 IMAD.MOV.U32 R3, RZ, RZ, R7 ;  /* 0x000000ffff030224 */ /* 0x000fca00078e0007 */
[----:B------:R0:W-:Y:S02]  /*a040*/  @P0 STG.E.U16 desc[UR36][R2.64+0x1e2], R147 ;  /* 0x0001e29302000986 */ /* 0x0001e4000c101524 */
[----:B0-----:R-:W-:Y:S02]  /*a050*/  @P5 IMAD.MOV.U32 R2, RZ, RZ, R4 ;  /* 0x000000ffff025224 */ /* 0x001fe400078e0004 */
[----:B------:R-:W-:-:S05]  /*a060*/  @P5 IMAD.MOV.U32 R3, RZ, RZ, R5 ;  /* 0x000000ffff035224 */ /* 0x000fca00078e0005 */
[----:B------:R0:W-:Y:S04]  /*a070*/  @P5 STG.E.U16 desc[UR36][R2.64+0x1f0], R148 ;  /* 0x0001f09402005986 */ /* 0x0001e8000c101524 */
[----:B------:R1:W-:Y:S01]  /*a080*/  @P4 STG.E.U16 desc[UR36][R4.64+0x1f2], R149 ;  /* 0x0001f29504004986 */ /* 0x0003e2000c101524 */
[----:B0-----:R-:W-:Y:S02]  /*a090*/  @P2 IMAD.MOV.U32 R2, RZ, RZ, R6 ;  /* 0x000000ffff022224 */ /* 0x001fe400078e0006 */
[----:B------:R-:W-:-:S05]  /*a0a0*/  @P2 IMAD.MOV.U32 R3, RZ, RZ, R7 ;  /* 0x000000ffff032224 */ /* 0x000fca00078e0007 */
[----:B------:R1:W-:Y:S04]  /*a0b0*/  @P2 STG.E.U16 desc[UR36][R2.64+0x1f0], R150 ;  /* 0x0001f09602002986 */ /* 0x0003e8000c101524 */
[----:B------:R1:W-:Y:S02]  /*a0c0*/  @P1 STG.E.U16 desc[UR36][R6.64+0x1f2], R151 ;  /* 0x0001f29706001986 */ /* 0x0003e4000c101524 */
.L_x_286:
[----:B------:R-:W-:Y:S05]  /*a0d0*/  BSYNC B0 ;  /* 0x0000000000007941 */ /* 0x000fea0003800000 */
.L_x_32:
[----:B01----:R-:W2:Y:S01]  /*a0e0*/  LDL.64 R2, [R1] ;  /* 0x0000000001027983 */ /* 0x003ea20000100a00 */
[----:B------:R-:W-:Y:S01]  /*a0f0*/  ULDC.64 UR4, c[0x0][0x650] ;  /* 0x0001940000047ab9 */ /* 0x000fe20000000a00 */
[----:B------:R0:W-:Y:S01]  /*a100*/  SYNCS.ARRIVE.TRANS64.A1T0 RZ, [R160+UR45], RZ ;  /* 0x000000ffa0ff79a7 */ /* 0x0001e2000810002d */
[----:B------:R-:W-:Y:S01]  /*a110*/  PRMT R0, RZ, 0x7610, R0 ;  /* 0x00007610ff007816 */ /* 0x000fe20000000000 */
[----:B------:R-:W-:Y:S02]  /*a120*/  IMAD.MOV.U32 R19, RZ, RZ, -0x1 ;  /* 0xffffffffff137424 */ /* 0x000fe400078e00ff */
[----:B-----5:R-:W-:Y:S01]  /*a130*/  IMAD.MOV.U32 R22, RZ, RZ, -0x1 ;  /* 0xffffffffff167424 */ /* 0x020fe200078e00ff */
[----:B--2---:R-:W-:-:S04]  /*a140*/  LEA R18, P0, R2, R18, 0x1 ;  /* 0x0000001202127211 */ /* 0x004fc800078008ff */
[----:B------:R-:W-:Y:S01]  /*a150*/  LEA.HI.X R17, R2, R17, R23, 0x1, P0 ;  /* 0x0000001102117211 */ /* 0x000fe200000f0c17 */
[----:B------:R-:W-:Y:S01]  /*a160*/  IMAD.MOV.U32 R2, RZ, RZ, -0x1 ;  /* 0xffffffffff027424 */ /* 0x000fe200078e00ff */
[----:B------:R-:W-:-:S04]  /*a170*/  ISETP.GE.U32.AND P0, PT, R18, UR4, PT ;  /* 0x0000000412007c0c */ /* 0x000fc8000bf06070 */
[----:B------:R-:W-:-:S13]  /*a180*/  ISETP.GE.U32.AND.EX P0, PT, R17, UR5, PT, P0 ;  /* 0x0000000511007c0c */ /* 0x000fda000bf06100 */
[----:B0-----:R-:W-:Y:S05]  /*a190*/  @P0 BRA `(.L_x_287) ;  /* 0x0000000400700947 */ /* 0x001fea0003800000 */
[----:B------:R-:W0:Y:S01]  /*a1a0*/  S2R R10, SR_CTAID.X ;  /* 0x00000000000a7919 */ /* 0x000e220000002500 */
[----:B---34-:R-:W1:Y:S01]  /*a1b0*/  LDC.64 R8, c[0x0][0x628] ;  /* 0x00018a00ff087b82 */ /* 0x018e620000000a00 */
[----:B------:R-:W-:Y:S01]  /*a1c0*/  ULDC UR4, c[0x0][0x150] ;  /* 0x0000540000047ab9 */ /* 0x000fe20000000800 */
[----:B------:R-:W-:Y:S01]  /*a1d0*/  IMAD.MOV.U32 R6, RZ, RZ, R18 ;  /* 0x000000ffff067224 */ /* 0x000fe200078e0012 */
[----:B------:R-:W2:Y:S01]  /*a1e0*/  S2R R20, SR_CTAID.Y ;  /* 0x0000000000147919 */ /* 0x000ea20000002600 */
[----:B------:R-:W-:-:S04]  /*a1f0*/  IMAD.MOV.U32 R7, RZ, RZ, R17 ;  /* 0x000000ffff077224 */ /* 0x000fc800078e0011 */
[----:B------:R-:W3:Y:S08]  /*a200*/  LDC R15, c[0x0][0x144] ;  /* 0x00005100ff0f7b82 */ /* 0x000ef00000000800 */
[----:B------:R-:W4:Y:S08]  /*a210*/  LDC R0, c[0x0][0x630] ;  /* 0x00018c00ff007b82 */ /* 0x000f300000000800 */
[----:B------:R-:W2:Y:S01]  /*a220*/  LDC.64 R12, c[0x0][0x620] ;  /* 0x00018800ff0c7b82 */ /* 0x000ea20000000a00 */
[----:B-1----:R-:W-:-:S04]  /*a230*/  ISETP.NE.U32.AND P0, PT, R8, RZ, PT ;  /* 0x000000ff0800720c */ /* 0x002fc80003f05070 */
[----:B------:R-:W-:Y:S02]  /*a240*/  ISETP.NE.AND.EX P0, PT, R9, RZ, PT, P0 ;  /* 0x000000ff0900720c */ /* 0x000fe40003f05300 */
[----:B0-----:R-:W-:-:S05]  /*a250*/  I2FP.F32.U32 R2, R10 ;  /* 0x0000000a00027245 */ /* 0x001fca0000201000 */
[----:B------:R-:W-:-:S04]  /*a260*/  FMUL R2, R2, UR4 ;  /* 0x0000000402027c20 */ /* 0x000fc80008400000 */
[----:B------:R0:W1:Y:S02]  /*a270*/  F2I.U32.TRUNC.NTZ R14, R2 ;  /* 0x00000002000e7305 */ /* 0x000064000020f000 */
[----:B---34-:R-:W-:Y:S05]  /*a280*/  @!P0 BRA `(.L_x_288) ;  /* 0x0000000000288947 */ /* 0x018fea0003800000 */
[----:B------:R-:W3:Y:S02]  /*a290*/  LDC R3, c[0x0][0x634] ;  /* 0x00018d00ff037b82 */ /* 0x000ee40000000800 */
[----:B---3--:R-:W-:-:S05]  /*a2a0*/  IADD3 R7, P0, R18, R3, RZ ;  /* 0x0000000312077210 */ /* 0x008fca0007f1e0ff */
[----:B------:R-:W-:-:S04]  /*a2b0*/  IMAD.X R11, RZ, RZ, R17, P0 ;  /* 0x000000ffff0b7224 */ /* 0x000fc800000e0611 */
[----:B0-----:R-:W-:-:S04]  /*a2c0*/  IMAD.WIDE.U32 R2, R11, R8, RZ ;  /* 0x000000080b027225 */ /* 0x001fc800078e00ff */
[----:B------:R-:W-:-:S04]  /*a2d0*/  IMAD.WIDE.U32 R4, P0, R7, R9, R2 ;  /* 0x0000000907047225 */ /* 0x000fc80007800002 */
[----:B------:R-:W-:-:S04]  /*a2e0*/  IMAD.WIDE.U32 R2, R7, R8, RZ ;  /* 0x0000000807027225 */ /* 0x000fc800078e00ff */
[----:B------:R-:W-:Y:S01]  /*a2f0*/  IMAD.X R7, RZ, RZ, RZ, P0 ;  /* 0x000000ffff077224 */ /* 0x000fe200000e06ff */
[----:B------:R-:W-:Y:S01]  /*a300*/  IADD3 RZ, P0, R3, R4, RZ ;  /* 0x0000000403ff7210 */ /* 0x000fe20007f1e0ff */
[----:B------:R-:W-:-:S04]  /*a310*/  IMAD.MOV.U32 R6, RZ, RZ, R5 ;  /* 0x000000ffff067224 */ /* 0x000fc800078e0005 */
[----:B------:R-:W-:-:S08]  /*a320*/  IMAD.WIDE.U32.X R6, R11, R9, R6, P0 ;  /* 0x000000090b067225 */ /* 0x000fd000000e0406 */
.L_x_288:
[----:B------:R-:W3:Y:S01]  /*a330*/  LDC.64 R26, c[0x0][0x640] ;  /* 0x00019000ff1a7b82 */ /* 0x000ee20000000a00 */
[-C--:B------:R-:W-:Y:S01]  /*a340*/  SHF.R.U64 R11, R6, R0.reuse, R7 ;  /* 0x00000000060b7219 */ /* 0x080fe20000001207 */
[----:B------:R-:W-:Y:S01]  /*a350*/  IMAD.MOV.U32 R19, RZ, RZ, R17 ;  /* 0x000000ffff137224 */ /* 0x000fe200078e0011 */
[----:B------:R-:W-:Y:S01]  /*a360*/  SHF.R.U32.HI R0, RZ, R0, R7 ;  /* 0x00000000ff007219 */ /* 0x000fe20000011607 */
[----:B-1----:R-:W-:Y:S01]  /*a370*/  IMAD.MOV R14, RZ, RZ, -R14 ;  /* 0x000000ffff0e7224 */ /* 0x002fe200078e0a0e */
[----:B------:R-:W-:Y:S01]  /*a380*/  IADD3 R5, P0, RZ, -R11, RZ ;  /* 0x8000000bff057210 */ /* 0x000fe20007f1e0ff */
[----:B------:R-:W-:Y:S01]  /*a390*/  ULDC UR4, c[0x0][0x154] ;  /* 0x0000550000047ab9 */ /* 0x000fe20000000800 */
[----:B------:R-:W-:Y:S01]  /*a3a0*/  IMAD.MOV.U32 R7, RZ, RZ, 0x1 ;  /* 0x00000001ff077424 */ /* 0x000fe200078e00ff */
[----:B------:R-:W1:Y:S01]  /*a3b0*/  LDC R4, c[0x0][0x618] ;  /* 0x00018600ff047b82 */ /* 0x000e620000000800 */
[----:B------:R-:W-:Y:S02]  /*a3c0*/  IMAD R22, R15, R14, R10 ;  /* 0x0000000e0f167224 */ /* 0x000fe400078e020a */
[----:B------:R-:W-:-:S04]  /*a3d0*/  IMAD.X R3, RZ, RZ, ~R0, P0 ;  /* 0x000000ffff037224 */ /* 0x000fc800000e0e00 */
[-C--:B--2---:R-:W-:Y:S01]  /*a3e0*/  IMAD R0, R3, R12.reuse, RZ ;  /* 0x0000000c03007224 */ /* 0x084fe200078e02ff */
[----:B------:R-:W2:Y:S01]  /*a3f0*/  LDC R6, c[0x0][0x608] ;  /* 0x00018200ff067b82 */ /* 0x000ea20000000800 */
[----:B0-----:R-:W-:-:S04]  /*a400*/  IMAD.WIDE.U32 R2, R5, R12, R18 ;  /* 0x0000000c05027225 */ /* 0x001fc800078e0012 */
[----:B------:R-:W-:Y:S01]  /*a410*/  IMAD R5, R5, R13, R0 ;  /* 0x0000000d05057224 */ /* 0x000fe200078e0200 */
[----:B------:R-:W-:Y:S02]  /*a420*/  I2FP.F32.U32 R0, R20 ;  /* 0x0000001400007245 */ /* 0x000fe40000201000 */
[----:B------:R-:W0:Y:S01]  /*a430*/  LDC R24, c[0x0][0x658] ;  /* 0x00019600ff187b82 */ /* 0x000e220000000800 */
[----:B------:R-:W-:Y:S01]  /*a440*/  IMAD.IADD R3, R3, 0x1, R5 ;  /* 0x0000000103037824 */ /* 0x000fe200078e0205 */
[----:B---3--:R-:W-:Y:S01]  /*a450*/  ISETP.NE.U32.AND P0, PT, R26, RZ, PT ;  /* 0x000000ff1a00720c */ /* 0x008fe20003f05070 */
[----:B------:R-:W-:Y:S01]  /*a460*/  FMUL R0, R0, UR4 ;  /* 0x0000000400007c20 */ /* 0x000fe20008400000 */
[----:B------:R-:W-:Y:S02]  /*a470*/  IMAD.MOV.U32 R5, RZ, RZ, -0x1 ;  /* 0xffffffffff057424 */ /* 0x000fe400078e00ff */
[----:B------:R-:W-:Y:S01]  /*a480*/  ISETP.NE.AND.EX P0, PT, R27, RZ, PT, P0 ;  /* 0x000000ff1b00720c */ /* 0x000fe20003f05300 */
[----:B------:R3:W4:Y:S01]  /*a490*/  F2I.U32.TRUNC.NTZ R12, R0 ;  /* 0x00000000000c7305 */ /* 0x000722000020f000 */
[----:B------:R-:W3:Y:S01]  /*a4a0*/  LDC R15, c[0x0][0x148] ;  /* 0x00005200ff0f7b82 */ /* 0x000ee20000000800 */
[----:B-1----:R-:W-:-:S02]  /*a4b0*/  SHF.R.U64 R10, R2, R4, R3 ;  /* 0x00000004020a7219 */ /* 0x002fc40000001203 */
[----:B------:R-:W-:-:S05]  /*a4c0*/  SHF.R.U32.HI R3, RZ, R4, R3 ;  /* 0x00000004ff037219 */ /* 0x000fca0000011603 */
[----:B------:R-:W1:Y:S01]  /*a4d0*/  LDC R14, c[0x0][0x600] ;  /* 0x00018000ff0e7b82 */ /* 0x000e620000000800 */
[-CC-:B--2---:R-:W-:Y:S02]  /*a4e0*/  SHF.R.U64 R8, R10, R6.reuse, R3.reuse ;  /* 0x000000060a087219 */ /* 0x184fe40000001203 */
[----:B------:R-:W-:-:S05]  /*a4f0*/  SHF.R.U32.HI R3, RZ, R6, R3 ;  /* 0x00000006ff037219 */ /* 0x000fca0000011603 */
[----:B------:R-:W2:Y:S01]  /*a500*/  LDC R21, c[0x0][0x648] ;  /* 0x00019200ff157b82 */ /* 0x000ea20000000800 */
[-CC-:B0-----:R-:W-:Y:S02]  /*a510*/  SHF.R.U64 R13, R8, R24.reuse, R3.reuse ;  /* 0x00000018080d7219 */ /* 0x181fe40000001203 */
[-C--:B------:R-:W-:Y:S02]  /*a520*/  SHF.L.U32 R5, R5, R24.reuse, RZ ;  /* 0x0000001805057219 */ /* 0x080fe400000006ff */
[-C--:B------:R-:W-:Y:S01]  /*a530*/  SHF.R.U32.HI R3, RZ, R24.reuse, R3 ;  /* 0x00000018ff037219 */ /* 0x080fe20000011603 */
[----:B------:R-:W-:Y:S01]  /*a540*/  IMAD.MOV.U32 R2, RZ, RZ, R13 ;  /* 0x000000ffff027224 */ /* 0x000fe200078e000d */
[----:B------:R-:W-:Y:S01]  /*a550*/  SHF.L.U32 R24, R7, R24, RZ ;  /* 0x0000001807187219 */ /* 0x000fe200000006ff */
[----:B------:R-:W0:Y:S01]  /*a560*/  LDC R25, c[0x0][0x638] ;  /* 0x00018e00ff197b82 */ /* 0x000e220000000800 */
[----:B------:R-:W-:-:S07]  /*a570*/  LOP3.LUT R19, RZ, R5, RZ, 0x33, !PT ;  /* 0x00000005ff137212 */ /* 0x000fce00078e33ff */
[----:B------:R-:W0:Y:S01]  /*a580*/  LDC R28, c[0x0][0x610] ;  /* 0x00018400ff1c7b82 */ /* 0x000e220000000800 */
[----:B----4-:R-:W-:Y:S05]  /*a590*/  @!P0 BRA `(.L_x_289) ;  /* 0x0000000000288947 */ /* 0x010fea0003800000 */
[----:B---3--:R-:W3:Y:S02]  /*a5a0*/  LDC R0, c[0x0][0x64c] ;  /* 0x00019300ff007b82 */ /* 0x008ee40000000800 */
[----:B---3--:R-:W-:-:S05]  /*a5b0*/  IADD3 R7, P0, R13, R0, RZ ;  /* 0x000000000d077210 */ /* 0x008fca0007f1e0ff */
        /* <DEDUP_REMOVED lines=8> */
.L_x_289:
[----:B------:R-:W4:Y:S01]  /*a640*/  LDC R4, c[0x0][0x65c] ;  /* 0x00019700ff047b82 */ /* 0x000f220000000800 */
[----:B--23--:R-:W-:Y:S01]  /*a650*/  SHF.R.U64 R0, R2, R21, R3 ;  /* 0x0000001502007219 */ /* 0x00cfe20000001203 */
[----:B-1----:R-:W-:Y:S01]  /*a660*/  VIADD R3, R14, 0xffffffff ;  /* 0xffffffff0e037836 */ /* 0x002fe20000000000 */
[----:B------:R-:W-:Y:S01]  /*a670*/  LOP3.LUT R19, R8, R19, RZ, 0xc0, !PT ;  /* 0x0000001308137212 */ /* 0x000fe200078ec0ff */
[----:B------:R-:W-:Y:S02]  /*a680*/  IMAD.MOV R12, RZ, RZ, -R12 ;  /* 0x000000ffff0c7224 */ /* 0x000fe400078e0a0c */
[----:B------:R-:W-:Y:S01]  /*a690*/  IMAD.MOV R2, RZ, RZ, -R0 ;  /* 0x000000ffff027224 */ /* 0x000fe200078e0a00 */
[----:B------:R-:W-:Y:S01]  /*a6a0*/  LOP3.LUT R3, R10, R3, RZ, 0xc0, !PT ;  /* 0x000000030a037212 */ /* 0x000fe200078ec0ff */
[----:B------:R-:W-:Y:S02]  /*a6b0*/  IMAD R19, R24, R0, R19 ;  /* 0x0000000018137224 */ /* 0x000fe400078e0213 */
[----:B0-----:R-:W-:-:S04]  /*a6c0*/  IMAD R0, R2, R25, R13 ;  /* 0x0000001902007224 */ /* 0x001fc800078e020d */
[----:B------:R-:W-:Y:S01]  /*a6d0*/  IMAD R2, R0, R14, R3 ;  /* 0x0000000e00027224 */ /* 0x000fe200078e0203 */
[----:B----4-:R-:W-:Y:S01]  /*a6e0*/  ISETP.NE.AND P0, PT, R4, 0x1, PT ;  /* 0x000000010400780c */ /* 0x010fe20003f05270 */
[----:B------:R-:W-:-:S05]  /*a6f0*/  IMAD.MOV.U32 R4, RZ, RZ, 0x1 ;  /* 0x00000001ff047424 */ /* 0x000fca00078e00ff */
[----:B------:R-:W-:-:S07]  /*a700*/  PRMT R0, R4, 0x7610, R0 ;  /* 0x0000761004007816 */ /* 0x000fce0000000000 */
[----:B------:R-:W-:-:S04]  /*a710*/  @P0 IMAD R22, R15, R12, R20 ;  /* 0x0000000c0f160224 */ /* 0x000fc800078e0214 */
[----:B------:R-:W-:-:S05]  /*a720*/  IMAD R19, R19, R28, R22 ;  /* 0x0000001c13137224 */ /* 0x000fca00078e0216 */
[----:B------:R-:W-:Y:S02]  /*a730*/  SEL R22, R2, R19, !P0 ;  /* 0x0000001302167207 */ /* 0x000fe40004000000 */
[----:B------:R-:W-:Y:S01]  /*a740*/  SEL R19, R19, R2, !P0 ;  /* 0x0000000213137207 */ /* 0x000fe20004000000 */
[----:B------:R-:W-:-:S07]  /*a750*/  IMAD.MOV.U32 R2, RZ, RZ, R11 ;  /* 0x000000ffff027224 */ /* 0x000fce00078e000b */
.L_x_287:
[----:B------:R-:W-:Y:S02]  /*a760*/  LOP3.LUT P0, RZ, R0, 0xff, RZ, 0xc0, !PT ;  /* 0x000000ff00ff7812 */ /* 0x000fe4000780c0ff */
[----:B------:R-:W-:-:S11]  /*a770*/  LOP3.LUT R173, R173, 0x1, RZ, 0x3c, !PT ;  /* 0x00000001adad7812 */ /* 0x000fd600078e3cff */
[----:B------:R-:W-:Y:S05]  /*a780*/  @P0 BRA `(.L_x_290) ;  /* 0xffffff6c00300947 */ /* 0x000fea000383ffff */
[----:B------:R-:W-:Y:S05]  /*a790*/  EXIT ;  /* 0x000000000000794d */ /* 0x000fea0003800000 */
.L_x_13:
[----:B------:R-:W-:-:S08]  /*a7a0*/  ISETP.NE.AND P0, PT, R0, RZ, PT ;  /* 0x000000ff0000720c */ /* 0x000fd00003f05270 */
[----:B0-----:R-:W0:-:S00]  /*a7b0*/  USETMAXREG.DEALLOC.CTAPOOL 0x28 ;  /* 0x00000028000079c8 */ /* 0x001e0000080e0500 */
[----:B------:R-:W-:Y:S05]  /*a7c0*/  @P0 EXIT ;  /* 0x000000000000094d */ /* 0x000fea0003800000 */
[----:B0-----:R-:W-:Y:S01]  /*a7d0*/  LOP3.LUT P0, RZ, R8, 0xff, RZ, 0xc0, !PT ;  /* 0x000000ff08ff7812 */ /* 0x001fe2000780c0ff */
[----:B------:R-:W-:Y:S02]  /*a7e0*/  IMAD.MOV.U32 R0, RZ, RZ, 0x1 ;  /* 0x00000001ff007424 */ /* 0x000fe400078e00ff */
[----:B------:R-:W-:-:S10]  /*a7f0*/  IMAD.MOV.U32 R7, RZ, RZ, RZ ;  /* 0x000000ffff077224 */ /* 0x000fd400078e00ff */
[----:B------:R-:W-:Y:S05]  /*a800*/  @!P0 BRA `(.L_x_291) ;  /* 0x0000000c004c8947 */ /* 0x000fea0003800000 */
[----:B------:R-:W-:Y:S01]  /*a810*/  LOP3.LUT P0, RZ, R4, 0x1f, RZ, 0xc0, !PT ;  /* 0x0000001f04ff7812 */ /* 0x000fe2000780c0ff */
[----:B------:R-:W-:Y:S01]  /*a820*/  ULDC UR5, c[0x0][0x658] ;  /* 0x0001960000057ab9 */ /* 0x000fe20000000800 */
[----:B------:R-:W-:Y:S01]  /*a830*/  UMOV UR6, 0xffffffff ;  /* 0xffffffff00067882 */ /* 0x000fe20000000000 */
[----:B------:R-:W-:Y:S01]  /*a840*/  BSSY B0, `(.L_x_291) ;  /* 0x00000cf000007945 */ /* 0x000fe20003800000 */
[----:B------:R-:W-:Y:S01]  /*a850*/  USHF.L.U32 UR6, UR6, UR5, URZ ;  /* 0x0000000506067299 */ /* 0x000fe2000800063f */
[C---:B------:R-:W-:Y:S01]  /*a860*/  ISETP.NE.AND P2, PT, R3.reuse, RZ, PT ;  /* 0x000000ff0300720c */ /* 0x040fe20003f45270 */
[----:B------:R-:W-:Y:S01]  /*a870*/  UMOV UR7, 0x1 ;  /* 0x0000000100077882 */ /* 0x000fe20000000000 */
[----:B------:R-:W-:Y:S01]  /*a880*/  ISETP.NE.OR P0, PT, R3, RZ, !P0 ;  /* 0x000000ff0300720c */ /* 0x000fe20004705670 */
[----:B------:R-:W-:Y:S01]  /*a890*/  IMAD.MOV.U32 R8, RZ, RZ, 0x1 ;  /* 0x00000001ff087424 */ /* 0x000fe200078e00ff */
[----:B------:R-:W-:Y:S01]  /*a8a0*/  LOP3.LUT R6, R16, 0x2, RZ, 0xfc, !PT ;  /* 0x0000000210067812 */ /* 0x000fe200078efcff */
[----:B------:R-:W-:Y:S01]  /*a8b0*/  IMAD.MOV.U32 R0, RZ, RZ, 0x1 ;  /* 0x00000001ff007424 */ /* 0x000fe200078e00ff */
[----:B------:R-:W-:Y:S01]  /*a8c0*/  ULDC UR4, c[0x0][0x600] ;  /* 0x0001800000047ab9 */ /* 0x000fe20000000800 */
[----:B------:R-:W-:Y:S01]  /*a8d0*/  IMAD.MOV.U32 R7, RZ, RZ, RZ ;  /* 0x000000ffff077224 */ /* 0x000fe200078e00ff */
[----:B------:R-:W-:-:S02]  /*a8e0*/  USHF.L.U32 UR13, UR7, UR5, URZ ;  /* 0x00000005070d7299 */ /* 0x000fc4000800063f */
[----:B------:R-:W-:Y:S02]  /*a8f0*/  UIADD3 UR21, UR40, 0x1, URZ ;  /* 0x0000000128157890 */ /* 0x000fe4000fffe03f */
[----:B------:R-:W-:Y:S02]  /*a900*/  UIADD3 UR4, UR4, -0x1, URZ ;  /* 0xffffffff04047890 */ /* 0x000fe4000fffe03f */
[----:B------:R-:W-:Y:S01]  /*a910*/  ULOP3.LUT UR5, URZ, UR6, URZ, 0x33, !UPT ;  /* 0x000000063f057292 */ /* 0x000fe2000f8e333f */
[----:B------:R-:W-:-:S11]  /*a920*/  ULDC.64 UR22, c[0x0][0x198] ;  /* 0x0000660000167ab9 */ /* 0x000fd60000000a00 */
.L_x_303:
[----:B------:R-:W-:-:S03]  /*a930*/  UMOV UR6, 0xffffffff ;  /* 0xffffffff00067882 */ /* 0x000fc60000000000 */
[----:B------:R-:W-:Y:S05]  /*a940*/  BRA.DIV UR6, `(.L_x_292) ;  /* 0x0000001206347947 */ /* 0x000fea000b800000 */
[----:B------:R-:W-:-:S13]  /*a950*/  ELECT P6, URZ, PT ;  /* 0x00000000003f782f */ /* 0x000fda00038c0000 */
.L_x_317:
[----:B------:R-:W0:Y:S01]  /*a960*/  LDC R3, c[0x0][0x28c] ;  /* 0x0000a300ff037b82 */ /* 0x000e220000000800 */
[----:B------:R-:W-:Y:S01]  /*a970*/  BSSY B1, `(.L_x_293) ;  /* 0x0000043000017945 */ /* 0x000fe20003800000 */
[----:B0-----:R-:W-:-:S13]  /*a980*/  ISETP.LT.OR P6, PT, R3, 0x1, !P6 ;  /* 0x000000010300780c */ /* 0x001fda00077c1670 */
[----:B------:R-:W-:Y:S05]  /*a990*/  @P6 BRA `(.L_x_294) ;  /* 0x0000000400006947 */ /* 0x000fea0003800000 */
[----:B------:R-:W-:Y:S02]  /*a9a0*/  IMAD.SHL.U32 R19, R19, 0x40, RZ ;  /* 0x0000004013137824 */ /* 0x000fe400078e00ff */
[----:B------:R-:W-:Y:S02]  /*a9b0*/  IMAD.SHL.U32 R22, R22, 0x100, RZ ;  /* 0x0000010016167824 */ /* 0x000fe400078e00ff */
[----:B------:R-:W-:Y:S02]  /*a9c0*/  IMAD.MOV.U32 R12, RZ, RZ, RZ ;  /* 0x000000ffff0c7224 */ /* 0x000fe400078e00ff */
[----:B------:R-:W-:Y:S02]  /*a9d0*/  IMAD.U32 R13, RZ, RZ, UR21 ;  /* 0x00000015ff0d7e24 */ /* 0x000fe4000f8e00ff */
[----:B------:R-:W-:Y:S02]  /*a9e0*/  IMAD.MOV.U32 R3, RZ, RZ, R0 ;  /* 0x000000ffff037224 */ /* 0x000fe400078e0000 */
[----:B------:R-:W-:-:S07]  /*a9f0*/  IMAD.MOV.U32 R4, RZ, RZ, R7 ;  /* 0x000000ffff047224 */ /* 0x000fce00078e0007 */
.L_x_298:
[----:B------:R-:W0:Y:S01]  /*aa00*/  S2R R10, SR_CgaCtaId ;  /* 0x00000000000a7919 */ /* 0x000e220000008800 */
[----:B------:R-:W-:Y:S01]  /*aa10*/  MOV R5, 0x400 ;  /* 0x0000040000057802 */ /* 0x000fe20000000f00 */
[----:B------:R-:W1:Y:S03]  /*aa20*/  @!P2 LDC R9, c[0x0][0x500] ;  /* 0x00014000ff09ab82 */ /* 0x000e660000000800 */
[----:B0-----:R-:W-:Y:S02]  /*aa30*/  LEA R11, R10, R5, 0x18 ;  /* 0x000000050a0b7211 */ /* 0x001fe400078ec0ff */
[----:B------:R-:W-:-:S03]  /*aa40*/  SHF.L.U32 R5, R3, 0x1f, RZ ;  /* 0x0000001f03057819 */ /* 0x000fc600000006ff */
[----:B------:R-:W-:-:S04]  /*aa50*/  IMAD R10, R4, 0x8, R11 ;  /* 0x00000008040a7824 */ /* 0x000fc800078e020b */
[----:B------:R-:W0:Y:S02]  /*aa60*/  SYNCS.PHASECHK.TRANS64.TRYWAIT P1, [R10+URZ+0x28], R5 ;  /* 0x000028050a0075a7 */ /* 0x000e24000802017f */
[----:B01----:R-:W-:Y:S05]  /*aa70*/  @!P1 BRA `(.L_x_295) ;  /* 0x0000001000089947 */ /* 0x003fea0003800000 */
.L_x_318:
[----:B0-----:R-:W-:Y:S01]  /*aa80*/  PRMT R5, R6, 0x9910, RZ ;  /* 0x0000991006057816 */ /* 0x001fe200000000ff */
[----:B------:R0:W-:Y:S03]  /*aa90*/  @!P2 SYNCS.ARRIVE.TRANS64 RZ, [R10+URZ], R9 ;  /* 0x000000090affa9a7 */ /* 0x0001e6000800003f */
[----:B------:R-:W-:-:S13]  /*aaa0*/  ISETP.NE.AND P1, PT, R5, 0x2, PT ;  /* 0x000000020500780c */ /* 0x000fda0003f25270 */
[----:B0-----:R-:W-:Y:S05]  /*aab0*/  @P1 BRA `(.L_x_296) ;  /* 0x0000000000041947 */ /* 0x001fea0003800000 */
[----:B------:R-:W-:Y:S01]  /*aac0*/  BPT.TRAP 0x1 ;  /* 0x000000040000795c */ /* 0x000fe20000300000 */
.L_x_296:
[----:B------:R-:W-:Y:S05]  /*aad0*/  @P0 BRA `(.L_x_297) ;  /* 0x0000000000040947 */ /* 0x000fea0003800000 */
[----:B------:R-:W-:Y:S01]  /*aae0*/  BPT.TRAP 0x1 ;  /* 0x000000040000795c */ /* 0x000fe20000300000 */
.L_x_297:
[--C-:B------:R-:W-:Y:S01]  /*aaf0*/  IMAD R5, R4, 0x4000, R11.reuse ;  /* 0x0000400004057824 */ /* 0x100fe200078e020b */
[----:B------:R-:W-:Y:S01]  /*ab00*/  R2UR UR34, R12 ;  /* 0x000000000c2272ca */ /* 0x000fe200000e0000 */
[----:B------:R-:W-:Y:S01]  /*ab10*/  IMAD R11, R4, 0x10000, R11 ;  /* 0x00010000040b7824 */ /* 0x000fe200078e020b */
[----:B------:R-:W-:Y:S01]  /*ab20*/  R2UR UR33, R10 ;  /* 0x000000000a2172ca */ /* 0x000fe200000e0000 */
[----:B------:R-:W-:Y:S01]  /*ab30*/  VIADD R13, R13, 0xffffffff ;  /* 0xffffffff0d0d7836 */ /* 0x000fe20000000000 */
[----:B------:R-:W-:Y:S01]  /*ab40*/  R2UR UR24, R5 ;  /* 0x00000000051872ca */ /* 0x000fe200000e0000 */
[----:B------:R-:W-:Y:S01]  /*ab50*/  UIADD3 UR6, UP0, UR22, 0xf0, URZ ;  /* 0x000000f016067890 */ /* 0x000fe2000ff1e03f */
[----:B------:R-:W-:Y:S01]  /*ab60*/  R2UR UR8, R11 ;  /* 0x000000000b0872ca */ /* 0x000fe200000e0000 */
[----:B------:R-:W-:Y:S01]  /*ab70*/  UIADD3 UR30, UP1, UR22, 0x1f0, URZ ;  /* 0x000001f0161e7890 */ /* 0x000fe2000ff3e03f */
[----:B------:R-:W-:Y:S01]  /*ab80*/  R2UR UR36, R2 ;  /* 0x00000000022472ca */ /* 0x000fe200000e0000 */
[----:B------:R-:W-:Y:S01]  /*ab90*/  UIADD3.X UR7, URZ, UR23, URZ, UP0, !UPT ;  /* 0x000000173f077290 */ /* 0x000fe200087fe43f */
[----:B------:R-:W-:Y:S01]  /*aba0*/  R2UR UR35, R19 ;  /* 0x00000000132372ca */ /* 0x000fe200000e0000 */
[----:B------:R-:W-:Y:S01]  /*abb0*/  UIADD3.X UR31, URZ, UR23, URZ, UP1, !UPT ;  /* 0x000000173f1f7290 */ /* 0x000fe20008ffe43f */
[----:B------:R-:W-:Y:S01]  /*abc0*/  R2UR UR19, R22 ;  /* 0x00000000161372ca */ /* 0x000fe200000e0000 */
[----:B------:R-:W-:Y:S01]  /*abd0*/  UIADD3 UR26, UR34, 0x40, URZ ;  /* 0x00000040221a7890 */ /* 0x000fe2000fffe03f */
[----:B------:R-:W-:Y:S01]  /*abe0*/  ISETP.GT.AND P3, PT, R13, 0x1, PT ;  /* 0x000000010d00780c */ /* 0x000fe20003f64270 */
[----:B------:R-:W-:Y:S01]  /*abf0*/  VIADD R4, R4, 0x1 ;  /* 0x0000000104047836 */ /* 0x000fe20000000000 */
[----:B------:R-:W-:Y:S01]  /*ac00*/  UMOV UR14, 0x0 ;  /* 0x00000000000e7882 */ /* 0x000fe20000000000 */
[----:B------:R-:W-:Y:S01]  /*ac10*/  UIADD3 UR32, UR24, 0x180, URZ ;  /* 0x0000018018207890 */ /* 0x000fe2000fffe03f */
[----:B------:R-:W-:Y:S01]  /*ac20*/  VIADD R12, R12, 0x80 ;  /* 0x000000800c0c7836 */ /* 0x000fe20000000000 */
[----:B------:R-:W-:Y:S01]  /*ac30*/  UIADD3 UR24, UR24, 0x2180, URZ ;  /* 0x0000218018187890 */ /* 0x000fe2000fffe03f */
[----:B------:R-:W-:Y:S01]  /*ac40*/  ISETP.NE.AND P1, PT, R4, 0x5, PT ;  /* 0x000000050400780c */ /* 0x000fe20003f25270 */
[----:B------:R-:W-:-:S02]  /*ac50*/  UIADD3 UR16, UR8, 0x14180, URZ ;  /* 0x0001418008107890 */ /* 0x000fc4000fffe03f */
[----:B------:R-:W-:Y:S01]  /*ac60*/  UIADD3 UR8, UR8, 0x1c180, URZ ;  /* 0x0001c18008087890 */ /* 0x000fe2000fffe03f */
[----:B------:R-:W-:Y:S01]  /*ac70*/  SEL R10, RZ, 0x1, P1 ;  /* 0x00000001ff0a7807 */ /* 0x000fe20000800000 */
[----:B------:R-:W-:Y:S01]  /*ac80*/  UMOV UR15, 0x10000000 ;  /* 0x10000000000f7882 */ /* 0x000fe20000000000 */
[----:B------:R-:W-:Y:S01]  /*ac90*/  UMOV UR25, UR33 ;  /* 0x0000002100197c82 */ /* 0x000fe20008000000 */
[----:B------:R-:W-:Y:S01]  /*aca0*/  UMOV UR28, UR36 ;  /* 0x00000024001c7c82 */ /* 0x000fe20008000000 */
[----:B------:R-:W-:Y:S01]  /*acb0*/  UMOV UR27, UR35 ;  /* 0x00000023001b7c82 */ /* 0x000fe20008000000 */
[----:B------:R-:W-:Y:S01]  /*acc0*/  UMOV UR17, UR33 ;  /* 0x0000002100117c82 */ /* 0x000fe20008000000 */
[----:B------:R-:W-:Y:S01]  /*acd0*/  UMOV UR18, UR34 ;  /* 0x0000002200127c82 */ /* 0x000fe20008000000 */
[----:B------:R-:W-:Y:S01]  /*ace0*/  UMOV UR20, UR36 ;  /* 0x0000002400147c82 */ /* 0x000fe20008000000 */
[----:B------:R0:W-:Y:S01]  /*acf0*/  UTMALDG.3D [UR32], [UR6], desc[UR14] ;  /* 0x00000e20060075b4 */ /* 0x0001e20008011000 */
[----:B------:R-:W-:Y:S01]  /*ad00*/  UMOV UR9, UR33 ;  /* 0x0000002100097c82 */ /* 0x000fe20008000000 */
[----:B------:R-:W-:Y:S01]  /*ad10*/  UMOV UR11, UR19 ;  /* 0x00000013000b7c82 */ /* 0x000fe20008000000 */
[----:B------:R-:W-:Y:S01]  /*ad20*/  UMOV UR12, UR36 ;  /* 0x00000024000c7c82 */ /* 0x000fe20008000000 */
[----:B------:R-:W-:Y:S01]  /*ad30*/  UMOV UR10, UR26 ;  /* 0x0000001a000a7c82 */ /* 0x000fe20008000000 */
[----:B------:R-:W-:-:S02]  /*ad40*/  LOP3.LUT R3, R3, R10, RZ, 0x3c, !PT ;  /* 0x0000000a03037212 */ /* 0x000fc400078e3cff */
[----:B------:R-:W-:Y:S01]  /*ad50*/  SEL R4, R4, RZ, P1 ;  /* 0x000000ff04047207 */ /* 0x000fe20000800000 */
[----:B------:R0:W-:Y:S01]  /*ad60*/  UTMALDG.3D [UR24], [UR6], desc[UR14] ;  /* 0x00000e18060075b4 */ /* 0x0001e20008011000 */
[----:B------:R0:W-:Y:S01]  /*ad70*/  UTMALDG.3D [UR16], [UR30], desc[UR14] ;  /* 0x00000e101e0075b4 */ /* 0x0001e20008011000 */
[----:B------:R0:W-:Y:S02]  /*ad80*/  UTMALDG.3D [UR8], [UR30], desc[UR14] ;  /* 0x00000e081e0075b4 */ /* 0x0001e40008011000 */
[----:B0-----:R-:W-:Y:S05]  /*ad90*/  @P3 BRA `(.L_x_298) ;  /* 0xfffffffc00183947 */ /* 0x001fea000383ffff */
.L_x_294:
[----:B------:R-:W-:Y:S05]  /*ada0*/  BSYNC B1 ;  /* 0x0000000000017941 */ /* 0x000fea0003800000 */
.L_x_293:
[----:B------:R-:W2:Y:S01]  /*adb0*/  LDL.64 R10, [R1] ;  /* 0x00000000010a7983 */ /* 0x000ea20000100a00 */
[----:B------:R-:W-:Y:S01]  /*adc0*/  LOP3.LUT P4, RZ, R8, 0xff, RZ, 0xc0, !PT ;  /* 0x000000ff08ff7812 */ /* 0x000fe2000788c0ff */
[----:B------:R-:W-:Y:S01]  /*add0*/  VIADD R4, R7, UR40 ;  /* 0x0000002807047c36 */ /* 0x000fe20008000000 */
[----:B------:R-:W-:Y:S01]  /*ade0*/  ULDC.64 UR6, c[0x0][0x650] ;  /* 0x0001940000067ab9 */ /* 0x000fe20000000a00 */
[----:B------:R-:W-:Y:S01]  /*adf0*/  IMAD.U32 R7, RZ, RZ, UR40 ;  /* 0x00000028ff077e24 */ /* 0x000fe2000f8e00ff */
[----:B------:R-:W-:Y:S01]  /*ae00*/  UISETP.GE.U32.AND UP0, UPT, UR40, 0x5, UPT ;  /* 0x000000052800788c */ /* 0x000fe2000bf06070 */
[----:B------:R-:W-:Y:S01]  /*ae10*/  BSSY B1, `(.L_x_299) ;  /* 0x000006f000017945 */ /* 0x000fe20003800000 */
[----:B------:R-:W-:Y:S01]  /*ae20*/  ISETP.GT.U32.AND P1, PT, R4, 0x4, PT ;  /* 0x000000040400780c */ /* 0x000fe20003f24070 */
[----:B------:R-:W-:Y:S01]  /*ae30*/  IMAD.MOV.U32 R19, RZ, RZ, -0x1 ;  /* 0xffffffffff137424 */ /* 0x000fe200078e00ff */
[----:B------:R-:W-:Y:S01]  /*ae40*/  PRMT R8, RZ, 0x7610, R8 ;  /* 0x00007610ff087816 */ /* 0x000fe20000000008 */
[----:B------:R-:W-:Y:S01]  /*ae50*/  IMAD.MOV.U32 R22, RZ, RZ, -0x1 ;  /* 0xffffffffff167424 */ /* 0x000fe200078e00ff */
[----:B------:R-:W-:-:S02]  /*ae60*/  ISETP.LT.U32.AND P1, PT, R7, 0x5, P1 ;  /* 0x000000050700780c */ /* 0x000fc40000f21070 */
[----:B------:R-:W-:Y:S01]  /*ae70*/  PLOP3.LUT P3, PT, PT, PT, UP0, 0x80, 0x0 ;  /* 0x000000000000781c */ /* 0x000fe20003f6f008 */
[----:B------:R-:W0:Y:S01]  /*ae80*/  @P4 S2R R3, SR_CgaCtaId ;  /* 0x0000000000034919 */ /* 0x000e220000008800 */
[----:B------:R-:W-:-:S04]  /*ae90*/  @P4 MOV R2, 0x400 ;  /* 0x0000040000024802 */ /* 0x000fc80000000f00 */
[----:B0-----:R-:W-:Y:S01]  /*aea0*/  @P4 LEA R5, R3, R2, 0x18 ;  /* 0x0000000203054211 */ /* 0x001fe200078ec0ff */
[----:B------:R-:W-:-:S03]  /*aeb0*/  IMAD.WIDE.U32 R2, R4, -0x33333333, RZ ;  /* 0xcccccccd04027825 */ /* 0x000fc600078e00ff */
[----:B------:R0:W-:Y:S01]  /*aec0*/  @P4 SYNCS.ARRIVE.TRANS64.A1T0 RZ, [R5+URZ+0x88], RZ ;  /* 0x000088ff05ff49a7 */ /* 0x0001e2000810003f */
[----:B------:R-:W-:Y:S01]  /*aed0*/  IMAD.MOV.U32 R2, RZ, RZ, -0x1 ;  /* 0xffffffffff027424 */ /* 0x000fe200078e00ff */
[----:B0-----:R-:W-:Y:S02]  /*aee0*/  SHF.R.U32.HI R5, RZ, 0x2, R3 ;  /* 0x00000002ff057819 */ /* 0x001fe40000011603 */
[----:B------:R-:W-:-:S03]  /*aef0*/  SEL R3, RZ, 0x1, !P1 ;  /* 0x00000001ff037807 */ /* 0x000fc60004800000 */
[----:B------:R-:W-:Y:S01]  /*af00*/  IMAD R7, R5, -0x5, R4 ;  /* 0xfffffffb05077824 */ /* 0x000fe200078e0204 */
[----:B------:R-:W-:Y:S02]  /*af10*/  LOP3.LUT R0, R0, R3, RZ, 0x3c, !PT ;  /* 0x0000000300007212 */ /* 0x000fe400078e3cff */
[----:B------:R-:W-:Y:S02]  /*af20*/  PRMT R3, RZ, 0x7610, R3 ;  /* 0x00007610ff037816 */ /* 0x000fe40000000003 */
[----:B------:R-:W-:Y:S02]  /*af30*/  @P3 LOP3.LUT R0, R0, 0x1, R5, 0x78, !PT ;  /* 0x0000000100003812 */ /* 0x000fe400078e7805 */
[----:B--2---:R-:W-:-:S04]  /*af40*/  IADD3 R18, P4, R18, R10, RZ ;  /* 0x0000000a12127210 */ /* 0x004fc80007f9e0ff */
[----:B------:R-:W-:Y:S01]  /*af50*/  ISETP.GE.U32.AND P1, PT, R18, UR6, PT ;  /* 0x0000000612007c0c */ /* 0x000fe2000bf26070 */
[----:B------:R-:W-:-:S05]  /*af60*/  IMAD.X R17, R17, 0x1, R23, P4 ;  /* 0x0000000111117824 */ /* 0x000fca00020e0617 */
[----:B------:R-:W-:-:S13]  /*af70*/  ISETP.GE.U32.AND.EX P1, PT, R17, UR7, PT, P1 ;  /* 0x0000000711007c0c */ /* 0x000fda000bf26110 */
[----:B------:R-:W-:Y:S05]  /*af80*/  @P1 BRA `(.L_x_300) ;  /* 0x00000004005c1947 */ /* 0x000fea0003800000 */
[----:B------:R-:W0:Y:S01]  /*af90*/  S2R R11, SR_CTAID.X ;  /* 0x00000000000b7919 */ /* 0x000e220000002500 */
[----:B------:R-:W-:Y:S01]  /*afa0*/  ULDC.64 UR6, c[0x0][0x628] ;  /* 0x00018a0000067ab9 */ /* 0x000fe20000000a00 */
[----:B------:R-:W1:Y:S01]  /*afb0*/  LDC R12, c[0x0][0x144] ;  /* 0x00005100ff0c7b82 */ /* 0x000e620000000800 */
[----:B------:R-:W-:Y:S01]  /*afc0*/  ISETP.NE.U32.AND P1, PT, RZ, UR6, PT ;  /* 0x00000006ff007c0c */ /* 0x000fe2000bf25070 */
[----:B------:R-:W2:Y:S01]  /*afd0*/  S2R R9, SR_CTAID.Y ;  /* 0x0000000000097919 */ /* 0x000ea20000002600 */
[----:B------:R-:W-:Y:S01]  /*afe0*/  ULDC UR8, c[0x0][0x150] ;  /* 0x0000540000087ab9 */ /* 0x000fe20000000800 */
[----:B------:R-:W-:Y:S01]  /*aff0*/  ULDC UR9, c[0x0][0x630] ;  /* 0x00018c0000097ab9 */ /* 0x000fe20000000800 */
[----:B------:R-:W-:Y:S01]  /*b000*/  ISETP.NE.AND.EX P1, PT, RZ, UR7, PT, P1 ;  /* 0x00000007ff007c0c */ /* 0x000fe2000bf25310 */
[----:B------:R-:W-:Y:S01]  /*b010*/  IMAD.MOV.U32 R2, RZ, RZ, R18 ;  /* 0x000000ffff027224 */ /* 0x000fe200078e0012 */
[----:B0-----:R-:W-:-:S05]  /*b020*/  I2FP.F32.U32 R3, R11 ;  /* 0x0000000b00037245 */ /* 0x001fca0000201000 */
[----:B------:R-:W-:Y:S01]  /*b030*/  FMUL R14, R3, UR8 ;  /* 0x00000008030e7c20 */ /* 0x000fe20008400000 */
[----:B------:R-:W-:-:S05]  /*b040*/  IMAD.MOV.U32 R3, RZ, RZ, R17 ;  /* 0x000000ffff037224 */ /* 0x000fca00078e0011 */
[----:B--2---:R-:W-:Y:S05]  /*b050*/  @!P1 BRA `(.L_x_301) ;  /* 0x0000000000289947 */ /* 0x004fea0003800000 */
[----:B------:R-:W-:Y:S02]  /*b060*/  ULDC UR8, c[0x0][0x634] ;  /* 0x00018d0000087ab9 */ /* 0x000fe40000000800 */
[----:B------:R-:W-:-:S05]  /*b070*/  IADD3 R3, P1, R18, UR8, RZ ;  /* 0x0000000812037c10 */ /* 0x000fca000ff3e0ff */
[----:B------:R-:W-:-:S04]  /*b080*/  IMAD.X R13, RZ, RZ, R17, P1 ;  /* 0x000000ffff0d7224 */ /* 0x000fc800008e0611 */
[----:B------:R-:W-:-:S04]  /*b090*/  IMAD.WIDE.U32 R4, R13, UR6, RZ ;  /* 0x000000060d047c25 */ /* 0x000fc8000f8e00ff */
[----:B------:R-:W-:-:S04]  /*b0a0*/  IMAD.WIDE.U32 R4, P1, R3, UR7, R4 ;  /* 0x0000000703047c25 */ /* 0x000fc8000f820004 */
[----:B------:R-:W-:-:S04]  /*b0b0*/  IMAD.WIDE.U32 R2, R3, UR6, RZ ;  /* 0x0000000603027c25 */ /* 0x000fc8000f8e00ff */
[----:B------:R-:W-:Y:S01]  /*b0c0*/  IMAD.MOV.U32 R2, RZ, RZ, R5 ;  /* 0x000000ffff027224 */ /* 0x000fe200078e0005 */
[----:B------:R-:W-:Y:S01]  /*b0d0*/  IADD3 RZ, P3, R3, R4, RZ ;  /* 0x0000000403ff7210 */ /* 0x000fe20007f7e0ff */
[----:B------:R-:W-:-:S04]  /*b0e0*/  IMAD.X R3, RZ, RZ, RZ, P1 ;  /* 0x000000ffff037224 */ /* 0x000fc800008e06ff */
[----:B------:R-:W-:-:S08]  /*b0f0*/  IMAD.WIDE.U32.X R2, R13, UR7, R2, P3 ;  /* 0x000000070d027c25 */ /* 0x000fd000098e0402 */
.L_x_301:
[--C-:B------:R-:W-:Y:S01]  /*b100*/  SHF.R.U64 R10, R2, UR9, R3.reuse ;  /* 0x00000009020a7c19 */ /* 0x100fe20008001203 */
[----:B------:R-:W0:Y:S01]  /*b110*/  F2I.U32.TRUNC.NTZ R14, R14 ;  /* 0x0000000e000e7305 */ /* 0x000e22000020f000 */
[----:B------:R-:W-:Y:S01]  /*b120*/  SHF.R.U32.HI R2, RZ, UR9, R3 ;  /* 0x00000009ff027c19 */ /* 0x000fe20008011603 */
[----:B------:R-:W-:Y:S01]  /*b130*/  ULDC.64 UR6, c[0x0][0x620] ;  /* 0x0001880000067ab9 */ /* 0x000fe20000000a00 */
[----:B------:R-:W-:Y:S01]  /*b140*/  IADD3 R5, P1, RZ, -R10, RZ ;  /* 0x8000000aff057210 */ /* 0x000fe20007f3e0ff */
[----:B------:R-:W-:Y:S01]  /*b150*/  IMAD.MOV.U32 R3, RZ, RZ, R17 ;  /* 0x000000ffff037224 */ /* 0x000fe200078e0011 */
[----:B------:R-:W-:-:S03]  /*b160*/  ULDC.64 UR8, c[0x0][0x640] ;  /* 0x0001900000087ab9 */ /* 0x000fc60000000a00 */
[----:B------:R-:W-:Y:S01]  /*b170*/  IMAD.X R2, RZ, RZ, ~R2, P1 ;  /* 0x000000ffff027224 */ /* 0x000fe200008e0e02 */
[----:B------:R-:W-:-:S03]  /*b180*/  ISETP.NE.U32.AND P1, PT, RZ, UR8, PT ;  /* 0x00000008ff007c0c */ /* 0x000fc6000bf25070 */
[----:B------:R-:W-:Y:S01]  /*b190*/  IMAD R4, R2, UR6, RZ ;  /* 0x0000000602047c24 */ /* 0x000fe2000f8e02ff */
[----:B------:R-:W-:Y:S01]  /*b1a0*/  ISETP.NE.AND.EX P1, PT, RZ, UR9, PT, P1 ;  /* 0x00000009ff007c0c */ /* 0x000fe2000bf25310 */
[----:B------:R-:W-:-:S04]  /*b1b0*/  IMAD.MOV.U32 R2, RZ, RZ, R18 ;  /* 0x000000ffff027224 */ /* 0x000fc800078e0012 */
[----:B------:R-:W-:Y:S01]  /*b1c0*/  IMAD.WIDE.U32 R2, R5, UR6, R2 ;  /* 0x0000000605027c25 */ /* 0x000fe2000f8e0002 */
[----:B------:R-:W-:-:S03]  /*b1d0*/  ULDC UR6, c[0x0][0x618] ;  /* 0x0001860000067ab9 */ /* 0x000fc60000000800 */
[----:B------:R-:W-:Y:S01]  /*b1e0*/  IMAD R5, R5, UR7, R4 ;  /* 0x0000000705057c24 */ /* 0x000fe2000f8e0204 */
[----:B------:R-:W-:Y:S01]  /*b1f0*/  ULDC UR7, c[0x0][0x154] ;  /* 0x0000550000077ab9 */ /* 0x000fe20000000800 */
[----:B0-----:R-:W-:Y:S02]  /*b200*/  IMAD.MOV R4, RZ, RZ, -R14 ;  /* 0x000000ffff047224 */ /* 0x001fe400078e0a0e */
[----:B------:R-:W0:Y:S01]  /*b210*/  LDC R14, c[0x0][0x148] ;  /* 0x00005200ff0e7b82 */ /* 0x000e220000000800 */
[----:B------:R-:W-:Y:S02]  /*b220*/  IMAD.IADD R3, R3, 0x1, R5 ;  /* 0x0000000103037824 */ /* 0x000fe400078e0205 */
[----:B-1----:R-:W-:Y:S01]  /*b230*/  IMAD R11, R12, R4, R11 ;  /* 0x000000040c0b7224 */ /* 0x002fe200078e020b */
[----:B------:R-:W-:Y:S02]  /*b240*/  I2FP.F32.U32 R4, R9 ;  /* 0x0000000900047245 */ /* 0x000fe40000201000 */
[----:B------:R-:W-:-:S02]  /*b250*/  SHF.R.U64 R12, R2, UR6, R3 ;  /* 0x00000006020c7c19 */ /* 0x000fc40008001203 */
[----:B------:R-:W-:Y:S01]  /*b260*/  SHF.R.U32.HI R3, RZ, UR6, R3 ;  /* 0x00000006ff037c19 */ /* 0x000fe20008011603 */
[----:B------:R-:W-:Y:S01]  /*b270*/  FMUL R4, R4, UR7 ;  /* 0x0000000704047c20 */ /* 0x000fe20008400000 */
[----:B------:R-:W-:Y:S02]  /*b280*/  ULDC UR6, c[0x0][0x608] ;  /* 0x0001820000067ab9 */ /* 0x000fe40000000800 */
[--C-:B------:R-:W-:Y:S01]  /*b290*/  SHF.R.U64 R15, R12, UR6, R3.reuse ;  /* 0x000000060c0f7c19 */ /* 0x100fe20008001203 */
[----:B------:R1:W2:Y:S01]  /*b2a0*/  F2I.U32.TRUNC.NTZ R20, R4 ;  /* 0x0000000400147305 */ /* 0x0002a2000020f000 */
[----:B------:R-:W-:Y:S01]  /*b2b0*/  SHF.R.U32.HI R2, RZ, UR6, R3 ;  /* 0x00000006ff027c19 */ /* 0x000fe20008011603 */
[----:B------:R-:W-:-:S03]  /*b2c0*/  ULDC UR6, c[0x0][0x658] ;  /* 0x0001960000067ab9 */ /* 0x000fc60000000800 */
[--C-:B------:R-:W-:Y:S02]  /*b2d0*/  SHF.R.U64 R13, R15, UR6, R2.reuse ;  /* 0x000000060f0d7c19 */ /* 0x100fe40008001202 */
[----:B------:R-:W-:-:S03]  /*b2e0*/  SHF.R.U32.HI R19, RZ, UR6, R2 ;  /* 0x00000006ff137c19 */ /* 0x000fc60008011602 */
[----:B------:R-:W-:Y:S02]  /*b2f0*/  IMAD.MOV.U32 R2, RZ, RZ, R13 ;  /* 0x000000ffff027224 */ /* 0x000fe400078e000d */
[----:B------:R-:W-:Y:S01]  /*b300*/  IMAD.MOV.U32 R3, RZ, RZ, R19 ;  /* 0x000000ffff037224 */ /* 0x000fe200078e0013 */
[----:B-1----:R-:W-:Y:S06]  /*b310*/  @!P1 BRA `(.L_x_302) ;  /* 0x0000000000289947 */ /* 0x002fec0003800000 */
        /* <DEDUP_REMOVED lines=10> */
.L_x_302:
[----:B------:R-:W1:Y:S01]  /*b3c0*/  LDC R4, c[0x0][0x65c] ;  /* 0x00019700ff047b82 */ /* 0x000e620000000800 */
[----:B------:R-:W-:Y:S01]  /*b3d0*/  ULDC UR6, c[0x0][0x648] ;  /* 0x0001920000067ab9 */ /* 0x000fe20000000800 */
[----:B------:R-:W-:Y:S01]  /*b3e0*/  LOP3.LUT R15, R15, UR5, RZ, 0xc0, !PT ;  /* 0x000000050f0f7c12 */ /* 0x000fe2000f8ec0ff */
[----:B--2---:R-:W-:Y:S01]  /*b3f0*/  IMAD.MOV R20, RZ, RZ, -R20 ;  /* 0x000000ffff147224 */ /* 0x004fe200078e0a14 */
[----:B------:R-:W-:Y:S01]  /*b400*/  SHF.R.U64 R2, R2, UR6, R3 ;  /* 0x0000000602027c19 */ /* 0x000fe20008001203 */
[----:B------:R-:W-:Y:S01]  /*b410*/  ULDC UR6, c[0x0][0x638] ;  /* 0x00018e0000067ab9 */ /* 0x000fe20000000800 */
[----:B------:R-:W-:Y:S01]  /*b420*/  LOP3.LUT R12, R12, UR4, RZ, 0xc0, !PT ;  /* 0x000000040c0c7c12 */ /* 0x000fe2000f8ec0ff */
[----:B------:R-:W-:Y:S01]  /*b430*/  ULDC UR7, c[0x0][0x610] ;  /* 0x0001840000077ab9 */ /* 0x000fe20000000800 */
[----:B------:R-:W-:Y:S01]  /*b440*/  IMAD.MOV.U32 R3, RZ, RZ, 0x1 ;  /* 0x00000001ff037424 */ /* 0x000fe200078e00ff */
[----:B-1----:R-:W-:Y:S01]  /*b450*/  ISETP.NE.AND P1, PT, R4, 0x1, PT ;  /* 0x000000010400780c */ /* 0x002fe20003f25270 */
[----:B------:R-:W-:-:S02]  /*b460*/  IMAD.MOV R4, RZ, RZ, -R2 ;  /* 0x000000ffff047224 */ /* 0x000fc400078e0a02 */
[----:B------:R-:W-:Y:S02]  /*b470*/  IMAD R2, R2, UR13, R15 ;  /* 0x0000000d02027c24 */ /* 0x000fe4000f8e020f */
[----:B------:R-:W-:Y:S01]  /*b480*/  IMAD R13, R4, UR6, R13 ;  /* 0x00000006040d7c24 */ /* 0x000fe2000f8e020d */
[----:B------:R-:W-:-:S07]  /*b490*/  ULDC UR6, c[0x0][0x600] ;  /* 0x0001800000067ab9 */ /* 0x000fce0000000800 */
[----:B0-----:R-:W-:-:S04]  /*b4a0*/  @P1 IMAD R11, R14, R20, R9 ;  /* 0x000000140e0b1224 */ /* 0x001fc800078e0209 */
[----:B------:R-:W-:Y:S02]  /*b4b0*/  IMAD R11, R2, UR7, R11 ;  /* 0x00000007020b7c24 */ /* 0x000fe4000f8e020b */
[----:B------:R-:W-:-:S05]  /*b4c0*/  IMAD R2, R13, UR6, R12 ;  /* 0x000000060d027c24 */ /* 0x000fca000f8e020c */
[----:B------:R-:W-:Y:S02]  /*b4d0*/  SEL R22, R2, R11, !P1 ;  /* 0x0000000b02167207 */ /* 0x000fe40004800000 */
[----:B------:R-:W-:Y:S01]  /*b4e0*/  SEL R19, R11, R2, !P1 ;  /* 0x000000020b137207 */ /* 0x000fe20004800000 */
[----:B------:R-:W-:-:S07]  /*b4f0*/  IMAD.MOV.U32 R2, RZ, RZ, R10 ;  /* 0x000000ffff027224 */ /* 0x000fce00078e000a */
.L_x_300:
[----:B------:R-:W-:Y:S05]  /*b500*/  BSYNC B1 ;  /* 0x0000000000017941 */ /* 0x000fea0003800000 */
.L_x_299:
[----:B------:R-:W-:-:S13]  /*b510*/  LOP3.LUT P1, RZ, R3, 0xff, RZ, 0xc0, !PT ;  /* 0x000000ff03ff7812 */ /* 0x000fda000782c0ff */
[----:B------:R-:W-:Y:S05]  /*b520*/  @P1 BRA `(.L_x_303) ;  /* 0xfffffff400001947 */ /* 0x000fea000383ffff */
[----:B------:R-:W-:Y:S05]  /*b530*/  BSYNC B0 ;  /* 0x0000000000007941 */ /* 0x000fea0003800000 */
.L_x_291:
[----:B------:R-:W-:-:S03]  /*b540*/  UMOV UR6, 0xffffffff ;  /* 0xffffffff00067882 */ /* 0x000fc60000000000 */
[----:B------:R-:W-:Y:S05]  /*b550*/  BRA.DIV UR6, `(.L_x_304) ;  /* 0x0000000606647947 */ /* 0x000fea000b800000 */
[----:B------:R-:W-:-:S13]  /*b560*/  ELECT P6, URZ, PT ;  /* 0x00000000003f782f */ /* 0x000fda00038c0000 */
.L_x_321:
[----:B------:R-:W-:Y:S04]  /*b570*/  BSSY B0, `(.L_x_305) ;  /* 0x0000034000007945 */ /* 0x000fe80003800000 */
[----:B------:R-:W-:Y:S05]  /*b580*/  @!P6 BRA `(.L_x_306) ;  /* 0x0000000000c8e947 */ /* 0x000fea0003800000 */
[----:B------:R-:W-:-:S04]  /*b590*/  LOP3.LUT R16, R16, 0x2, RZ, 0xfc, !PT ;  /* 0x0000000210107812 */ /* 0x000fc800078efcff */
[----:B------:R-:W-:-:S13]  /*b5a0*/  ISETP.NE.AND P0, PT, R16, 0x3, PT ;  /* 0x000000031000780c */ /* 0x000fda0003f05270 */
[----:B------:R-:W-:Y:S05]  /*b5b0*/  @!P0 BRA `(.L_x_307) ;  /* 0x0000000000048947 */ /* 0x000fea0003800000 */
[----:B------:R-:W-:Y:S01]  /*b5c0*/  BPT.TRAP 0x1 ;  /* 0x000000040000795c */ /* 0x000fe20000300000 */
.L_x_307:
[----:B------:R-:W0:Y:S01]  /*b5d0*/  S2R R3, SR_CgaCtaId ;  /* 0x0000000000037919 */ /* 0x000e220000008800 */
[----:B------:R-:W-:Y:S02]  /*b5e0*/  MOV R2, 0x400 ;  /* 0x0000040000027802 */ /* 0x000fe40000000f00 */
[----:B------:R-:W-:Y:S02]  /*b5f0*/  SHF.L.U32 R4, R0, 0x1f, RZ ;  /* 0x0000001f00047819 */ /* 0x000fe400000006ff */
[----:B0-----:R-:W-:-:S05]  /*b600*/  LEA R2, R3, R2, 0x18 ;  /* 0x0000000203027211 */ /* 0x001fca00078ec0ff */
[----:B------:R-:W-:-:S04]  /*b610*/  VIADD R2, R2, 0x28 ;  /* 0x0000002802027836 */ /* 0x000fc80000000000 */
[C---:B------:R-:W-:Y:S02]  /*b620*/  IMAD R9, R7.reuse, 0x8, R2 ;  /* 0x0000000807097824 */ /* 0x040fe400078e0202 */
[----:B------:R-:W-:Y:S02]  /*b630*/  VIADD R7, R7, 0x1 ;  /* 0x0000000107077836 */ /* 0x000fe40000000000 */
[----:B------:R-:W0:Y:S03]  /*b640*/  SYNCS.PHASECHK.TRANS64.TRYWAIT P0, [R9+URZ], R4 ;  /* 0x00000004090075a7 */ /* 0x000e26000800017f */
[----:B------:R-:W-:-:S04]  /*b650*/  ISETP.NE.AND P1, PT, R7, 0x5, PT ;  /* 0x000000050700780c */ /* 0x000fc80003f25270 */
[----:B------:R-:W-:Y:S02]  /*b660*/  SEL R3, RZ, 0x1, P1 ;  /* 0x00000001ff037807 */ /* 0x000fe40000800000 */
[----:B------:R-:W-:Y:S02]  /*b670*/  SEL R7, R7, RZ, P1 ;  /* 0x000000ff07077207 */ /* 0x000fe40000800000 */
[----:B------:R-:W-:-:S03]  /*b680*/  LOP3.LUT R6, R0, R3, RZ, 0x3c, !PT ;  /* 0x0000000300067212 */ /* 0x000fc600078e3cff */
[----:B------:R-:W-:Y:S01]  /*b690*/  IMAD R8, R7, 0x8, R2 ;  /* 0x0000000807087824 */ /* 0x000fe200078e0202 */
[----:B------:R-:W-:Y:S01]  /*b6a0*/  SHF.L.U32 R5, R6, 0x1f, RZ ;  /* 0x0000001f06057819 */ /* 0x000fe200000006ff */
[----:B0-----:R-:W-:Y:S06]  /*b6b0*/  @!P0 BRA `(.L_x_308) ;  /* 0x00000004002c8947 */ /* 0x001fec0003800000 */
.L_x_322:
[----:B------:R-:W1:Y:S01]  /*b6c0*/  SYNCS.PHASECHK.TRANS64.TRYWAIT P0, [R8+URZ], R5 ;  /* 0x00000005080075a7 */ /* 0x000e62000800017f */
[----:B------:R-:W-:-:S05]  /*b6d0*/  VIADD R0, R7, 0x1 ;  /* 0x0000000107007836 */ /* 0x000fca0000000000 */
[----:B------:R-:W-:-:S04]  /*b6e0*/  ISETP.NE.AND P1, PT, R0, 0x5, PT ;  /* 0x000000050000780c */ /* 0x000fc80003f25270 */
[----:B------:R-:W-:Y:S02]  /*b6f0*/  SEL R3, RZ, 0x1, P1 ;  /* 0x00000001ff037807 */ /* 0x000fe40000800000 */
[----:B------:R-:W-:Y:S02]  /*b700*/  SEL R7, R0, RZ, P1 ;  /* 0x000000ff00077207 */ /* 0x000fe40000800000 */
[----:B------:R-:W-:-:S03]  /*b710*/  LOP3.LUT R6, R6, R3, RZ, 0x3c, !PT ;  /* 0x0000000306067212 */ /* 0x000fc600078e3cff */
[----:B0-----:R-:W-:Y:S01]  /*b720*/  IMAD R9, R7, 0x8, R2 ;  /* 0x0000000807097824 */ /* 0x001fe200078e0202 */
[----:B------:R-:W-:Y:S01]  /*b730*/  SHF.L.U32 R4, R6, 0x1f, RZ ;  /* 0x0000001f06047819 */ /* 0x000fe200000006ff */
[----:B-1----:R-:W-:Y:S06]  /*b740*/  @!P0 BRA `(.L_x_309) ;  /* 0x00000004001c8947 */ /* 0x002fec0003800000 */
.L_x_323:
[----:B------:R-:W1:Y:S01]  /*b750*/  SYNCS.PHASECHK.TRANS64.TRYWAIT P0, [R9+URZ], R4 ;  /* 0x00000004090075a7 */ /* 0x000e62000800017f */
[----:B------:R-:W-:-:S05]  /*b760*/  VIADD R0, R7, 0x1 ;  /* 0x0000000107007836 */ /* 0x000fca0000000000 */
[----:B------:R-:W-:-:S04]  /*b770*/  ISETP.NE.AND P1, PT, R0, 0x5, PT ;  /* 0x000000050000780c */ /* 0x000fc80003f25270 */
[----:B------:R-:W-:Y:S02]  /*b780*/  SEL R3, RZ, 0x1, P1 ;  /* 0x00000001ff037807 */ /* 0x000fe40000800000 */
[----:B------:R-:W-:Y:S02]  /*b790*/  SEL R7, R0, RZ, P1 ;  /* 0x000000ff00077207 */ /* 0x000fe40000800000 */
[----:B------:R-:W-:-:S03]  /*b7a0*/  LOP3.LUT R11, R6, R3, RZ, 0x3c, !PT ;  /* 0x00000003060b7212 */ /* 0x000fc600078e3cff */
[----:B------:R-:W-:Y:S01]  /*b7b0*/  IMAD R6, R7, 0x8, R2 ;  /* 0x0000000807067824 */ /* 0x000fe200078e0202 */
[----:B0-----:R-:W-:Y:S01]  /*b7c0*/  SHF.L.U32 R5, R11, 0x1f, RZ ;  /* 0x0000001f0b057819 */ /* 0x001fe200000006ff */
[----:B-1----:R-:W-:Y:S06]  /*b7d0*/  @!P0 BRA `(.L_x_310) ;  /* 0x00000004000c8947 */ /* 0x002fec0003800000 */
.L_x_324:
[----:B------:R-:W1:Y:S01]  /*b7e0*/  SYNCS.PHASECHK.TRANS64.TRYWAIT P0, [R6+URZ], R5 ;  /* 0x00000005060075a7 */ /* 0x000e62000800017f */
[----:B------:R-:W-:-:S05]  /*b7f0*/  VIADD R0, R7, 0x1 ;  /* 0x0000000107007836 */ /* 0x000fca0000000000 */
[----:B------:R-:W-:-:S04]  /*b800*/  ISETP.NE.AND P1, PT, R0, 0x5, PT ;  /* 0x000000050000780c */ /* 0x000fc80003f25270 */
[----:B0-----:R-:W-:Y:S02]  /*b810*/  SEL R4, RZ, 0x1, P1 ;  /* 0x00000001ff047807 */ /* 0x001fe40000800000 */
[----:B------:R-:W-:Y:S02]  /*b820*/  SEL R3, R0, RZ, P1 ;  /* 0x000000ff00037207 */ /* 0x000fe40000800000 */
[----:B------:R-:W-:Y:S01]  /*b830*/  LOP3.LUT R0, R11, R4, RZ, 0x3c, !PT ;  /* 0x000000040b007212 */ /* 0x000fe200078e3cff */
[----:B-1----:R-:W-:Y:S06]  /*b840*/  @!P0 BRA `(.L_x_311) ;  /* 0x0000000400048947 */ /* 0x002fec0003800000 */
.L_x_325:
[----:B------:R-:W-:Y:S01]  /*b850*/  IMAD R3, R3, 0x8, R2 ;  /* 0x0000000803037824 */ /* 0x000fe200078e0202 */
[----:B------:R-:W-:-:S07]  /*b860*/  SHF.L.U32 R0, R0, 0x1f, RZ ;  /* 0x0000001f00007819 */ /* 0x000fce00000006ff */
.L_x_312:
[----:B-1----:R1:W2:Y:S02]  /*b870*/  SYNCS.PHASECHK.TRANS64.TRYWAIT P0, [R3+URZ], R0 ;  /* 0x00000000030075a7 */ /* 0x0022a4000800017f */
[----:B--2---:R-:W-:Y:S05]  /*b880*/  @!P0 NANOSLEEP.SYNCS 0x989680 ;  /* 0x009896800000895d */ /* 0x004fea0003900000 */
[----:B------:R-:W2:Y:S02]  /*b890*/  @!P0 SYNCS.PHASECHK.TRANS64 P0, [R3+URZ], R0 ;  /* 0x00000000030085a7 */ /* 0x000ea4000800007f */
[----:B--2---:R-:W-:Y:S05]  /*b8a0*/  @!P0 BRA `(.L_x_312) ;  /* 0xfffffffc00f08947 */ /* 0x004fea000383ffff */
.L_x_306:
[----:B------:R-:W-:Y:S05]  /*b8b0*/  BSYNC B0 ;  /* 0x0000000000007941 */ /* 0x000fea0003800000 */
.L_x_305:
[----:B------:R-:W-:Y:S05]  /*b8c0*/  EXIT ;  /* 0x000000000000794d */ /* 0x000fea0003800000 */
.L_x_15:
[----:B-1----:R1:W2:Y:S02]  /*b8d0*/  SYNCS.PHASECHK.TRANS64.TRYWAIT P0, [R159+URZ], R0 ;  /* 0x000000009f0075a7 */ /* 0x0022a4000800017f */
[----:B--2---:R-:W-:Y:S05]  /*b8e0*/  @!P0 NANOSLEEP.SYNCS 0x989680 ;  /* 0x009896800000895d */ /* 0x004fea0003900000 */
[----:B------:R-:W2:Y:S02]  /*b8f0*/  @!P0 SYNCS.PHASECHK.TRANS64 P0, [R159+URZ], R0 ;  /* 0x000000009f0085a7 */ /* 0x000ea4000800007f */
[----:B--2---:R-:W-:Y:S05]  /*b900*/  @!P0 BRA `(.L_x_15) ;  /* 0xfffffffc00f08947 */ /* 0x004fea000383ffff */
[----:B------:R-:W-:Y:S05]  /*b910*/  BRA `(.L_x_313) ;  /* 0xffffff5800e07947 */ /* 0x000fea000383ffff */
.L_x_20:
[----:B--2---:R2:W3:Y:S02]  /*b920*/  SYNCS.PHASECHK.TRANS64.TRYWAIT P1, [R3+URZ], R0 ;  /* 0x00000000030075a7 */ /* 0x0044e4000802017f */
[----:B---3--:R-:W-:Y:S05]  /*b930*/  @!P1 NANOSLEEP.SYNCS 0x989680 ;  /* 0x009896800000995d */ /* 0x008fea0003900000 */
[----:B------:R-:W3:Y:S02]  /*b940*/  @!P1 SYNCS.PHASECHK.TRANS64 P1, [R3+URZ], R0 ;  /* 0x00000000030095a7 */ /* 0x000ee4000802007f */
[----:B---3--:R-:W-:Y:S05]  /*b950*/  @!P1 BRA `(.L_x_20) ;  /* 0xfffffffc00f09947 */ /* 0x008fea000383ffff */
[----:B------:R-:W-:Y:S05]  /*b960*/  BRA `(.L_x_19) ;  /* 0xffffff5c004c7947 */ /* 0x000fea000383ffff */
.L_x_25:
[----:B--2---:R-:W-:-:S04]  /*b970*/  IMAD.U32 R4, RZ, RZ, UR8 ;  /* 0x00000008ff047e24 */ /* 0x004fc8000f8e00ff */
[----:B------:R2:W3:Y:S03]  /*b980*/  SYNCS.PHASECHK.TRANS64.TRYWAIT P1, [R4+URZ], R3 ;  /* 0x00000003040075a7 */ /* 0x0004e6000802017f */
[----:B---3--:R-:W-:Y:S05]  /*b990*/  @!P1 NANOSLEEP.SYNCS 0x989680 ;  /* 0x009896800000995d */ /* 0x008fea0003900000 */
[----:B------:R-:W3:Y:S02]  /*b9a0*/  @!P1 SYNCS.PHASECHK.TRANS64 P1, [R4+URZ], R3 ;  /* 0x00000003040095a7 */ /* 0x000ee4000802007f */
[----:B---3--:R-:W-:Y:S05]  /*b9b0*/  @!P1 BRA `(.L_x_25) ;  /* 0xfffffffc00ec9947 */ /* 0x008fea000383ffff */
[----:B------:R-:W-:Y:S05]  /*b9c0*/  BRA `(.L_x_24) ;  /* 0xffffff6000a87947 */ /* 0x000fea000383ffff */
.L_x_31:
[----:B-1----:R1:W2:Y:S02]  /*b9d0*/  SYNCS.PHASECHK.TRANS64.TRYWAIT P0, [R159+URZ+0x10], R0 ;  /* 0x000010009f0075a7 */ /* 0x0022a4000800017f */
[----:B--2---:R-:W-:Y:S05]  /*b9e0*/  @!P0 NANOSLEEP.SYNCS 0x989680 ;  /* 0x009896800000895d */ /* 0x004fea0003900000 */
[----:B------:R-:W2:Y:S02]  /*b9f0*/  @!P0 SYNCS.PHASECHK.TRANS64 P0, [R159+URZ+0x10], R0 ;  /* 0x000010009f0085a7 */ /* 0x000ea4000800007f */
[----:B--2---:R-:W-:Y:S05]  /*ba00*/  @!P0 BRA `(.L_x_31) ;  /* 0xfffffffc00f08947 */ /* 0x004fea000383ffff */
[----:B------:R-:W-:Y:S05]  /*ba10*/  BRA `(.L_x_314) ;  /* 0xffffff68006c7947 */ /* 0x000fea000383ffff */
.L_x_292:
[----:B------:R-:W-:Y:S01]  /*ba20*/  BSSY B1, `(.L_x_315) ;  /* 0x0000006000017945 */ /* 0x000fe20003800000 */
[----:B------:R-:W-:-:S07]  /*ba30*/  IMAD.MOV.U32 R15, RZ, RZ, -0x1 ;  /* 0xffffffffff0f7424 */ /* 0x000fce00078e00ff */
[----:B-----5:R-:W-:Y:S05]  /*ba40*/  WARPSYNC.COLLECTIVE R15, `(.L_x_316) ;  /* 0x000000000f0c7348 */ /* 0x020fea0003c00000 */
[----:B------:R-:W-:Y:S02]  /*ba50*/  ELECT P6, UR62, PT ;  /* 0x00000000003e782f */ /* 0x000fe400038c0000 */
[----:B------:R-:W-:Y:S01]  /*ba60*/  MOV R14, UR62 ;  /* 0x0000003e000e7c02 */ /* 0x000fe20008000f00 */
[----:B-----5:R-:W-:Y:S10]  /*ba70*/  ENDCOLLECTIVE ;  /* 0x000000000000791b */ /* 0x020ff40003800000 */
.L_x_316:
[----:B------:R-:W-:Y:S05]  /*ba80*/  BSYNC B1 ;  /* 0x0000000000017941 */ /* 0x000fea0003800000 */
.L_x_315:
[----:B------:R-:W-:Y:S05]  /*ba90*/  BRA `(.L_x_317) ;  /* 0xffffffec00b07947 */ /* 0x000fea000383ffff */
.L_x_295:
[----:B0-----:R0:W1:Y:S02]  /*baa0*/  SYNCS.PHASECHK.TRANS64.TRYWAIT P1, [R10+URZ+0x28], R5 ;  /* 0x000028050a0075a7 */ /* 0x001064000802017f */
[----:B-1----:R-:W-:Y:S05]  /*bab0*/  @!P1 NANOSLEEP.SYNCS 0x989680 ;  /* 0x009896800000995d */ /* 0x002fea0003900000 */
[----:B------:R-:W1:Y:S02]  /*bac0*/  @!P1 SYNCS.PHASECHK.TRANS64 P1, [R10+URZ+0x28], R5 ;  /* 0x000028050a0095a7 */ /* 0x000e64000802007f */
[----:B-1----:R-:W-:Y:S05]  /*bad0*/  @!P1 BRA `(.L_x_295) ;  /* 0xfffffffc00f09947 */ /* 0x002fea000383ffff */
[----:B------:R-:W-:Y:S05]  /*bae0*/  BRA `(.L_x_318) ;  /* 0xffffffec00e47947 */ /* 0x000fea000383ffff */
.L_x_304:
[----:B------:R-:W-:Y:S01]  /*baf0*/  BSSY B0, `(.L_x_319) ;  /* 0x0000006000007945 */ /* 0x000fe20003800000 */
[----:B------:R-:W-:-:S07]  /*bb00*/  IMAD.MOV.U32 R15, RZ, RZ, -0x1 ;  /* 0xffffffffff0f7424 */ /* 0x000fce00078e00ff */
[----:B-----5:R-:W-:Y:S05]  /*bb10*/  WARPSYNC.COLLECTIVE R15, `(.L_x_320) ;  /* 0x000000000f0c7348 */ /* 0x020fea0003c00000 */
[----:B------:R-:W-:Y:S02]  /*bb20*/  ELECT P6, UR62, PT ;  /* 0x00000000003e782f */ /* 0x000fe400038c0000 */
[----:B------:R-:W-:Y:S01]  /*bb30*/  MOV R14, UR62 ;  /* 0x0000003e000e7c02 */ /* 0x000fe20008000f00 */
[----:B-----5:R-:W-:Y:S10]  /*bb40*/  ENDCOLLECTIVE ;  /* 0x000000000000791b */ /* 0x020ff40003800000 */
.L_x_320:
[----:B------:R-:W-:Y:S05]  /*bb50*/  BSYNC B0 ;  /* 0x0000000000007941 */ /* 0x000fea0003800000 */
.L_x_319:
[----:B------:R-:W-:Y:S05]  /*bb60*/  BRA `(.L_x_321) ;  /* 0xfffffff800807947 */ /* 0x000fea000383ffff */
.L_x_308:
[----:B0-----:R0:W1:Y:S02]  /*bb70*/  SYNCS.PHASECHK.TRANS64.TRYWAIT P0, [R9+URZ], R4 ;  /* 0x00000004090075a7 */ /* 0x001064000800017f */
[----:B-1----:R-:W-:Y:S05]  /*bb80*/  @!P0 NANOSLEEP.SYNCS 0x989680 ;  /* 0x009896800000895d */ /* 0x002fea0003900000 */
[----:B------:R-:W1:Y:S02]  /*bb90*/  @!P0 SYNCS.PHASECHK.TRANS64 P0, [R9+URZ], R4 ;  /* 0x00000004090085a7 */ /* 0x000e64000800007f */
[----:B-1----:R-:W-:Y:S05]  /*bba0*/  @!P0 BRA `(.L_x_308) ;  /* 0xfffffffc00f08947 */ /* 0x002fea000383ffff */
[----:B------:R-:W-:Y:S05]  /*bbb0*/  BRA `(.L_x_322) ;  /* 0xfffffff800c07947 */ /* 0x000fea000383ffff */
.L_x_309:
[----:B0-----:R0:W1:Y:S02]  /*bbc0*/  SYNCS.PHASECHK.TRANS64.TRYWAIT P0, [R8+URZ], R5 ;  /* 0x00000005080075a7 */ /* 0x001064000800017f */
[----:B-1----:R-:W-:Y:S05]  /*bbd0*/  @!P0 NANOSLEEP.SYNCS 0x989680 ;  /* 0x009896800000895d */ /* 0x002fea0003900000 */
[----:B------:R-:W1:Y:S02]  /*bbe0*/  @!P0 SYNCS.PHASECHK.TRANS64 P0, [R8+URZ], R5 ;  /* 0x00000005080085a7 */ /* 0x000e64000800007f */
[----:B-1----:R-:W-:Y:S05]  /*bbf0*/  @!P0 BRA `(.L_x_309) ;  /* 0xfffffffc00f08947 */ /* 0x002fea000383ffff */
[----:B------:R-:W-:Y:S05]  /*bc00*/  BRA `(.L_x_323) ;  /* 0xfffffff800d07947 */ /* 0x000fea000383ffff */
.L_x_310:
[----:B0-----:R0:W1:Y:S02]  /*bc10*/  SYNCS.PHASECHK.TRANS64.TRYWAIT P0, [R9+URZ], R4 ;  /* 0x00000004090075a7 */ /* 0x001064000800017f */
[----:B-1----:R-:W-:Y:S05]  /*bc20*/  @!P0 NANOSLEEP.SYNCS 0x989680 ;  /* 0x009896800000895d */ /* 0x002fea0003900000 */
[----:B------:R-:W1:Y:S02]  /*bc30*/  @!P0 SYNCS.PHASECHK.TRANS64 P0, [R9+URZ], R4 ;  /* 0x00000004090085a7 */ /* 0x000e64000800007f */
[----:B-1----:R-:W-:Y:S05]  /*bc40*/  @!P0 BRA `(.L_x_310) ;  /* 0xfffffffc00f08947 */ /* 0x002fea000383ffff */
[----:B------:R-:W-:Y:S05]  /*bc50*/  BRA `(.L_x_324) ;  /* 0xfffffff800e07947 */ /* 0x000fea000383ffff */
.L_x_311:
[----:B0-----:R0:W1:Y:S02]  /*bc60*/  SYNCS.PHASECHK.TRANS64.TRYWAIT P0, [R6+URZ], R5 ;  /* 0x00000005060075a7 */ /* 0x001064000800017f */
[----:B-1----:R-:W-:Y:S05]  /*bc70*/  @!P0 NANOSLEEP.SYNCS 0x989680 ;  /* 0x009896800000895d */ /* 0x002fea0003900000 */
[----:B------:R-:W1:Y:S02]  /*bc80*/  @!P0 SYNCS.PHASECHK.TRANS64 P0, [R6+URZ], R5 ;  /* 0x00000005060085a7 */ /* 0x000e64000800007f */
[----:B-1----:R-:W-:Y:S05]  /*bc90*/  @!P0 BRA `(.L_x_311) ;  /* 0xfffffffc00f08947 */ /* 0x002fea000383ffff */
[----:B------:R-:W-:Y:S05]  /*bca0*/  BRA `(.L_x_325) ;  /* 0xfffffff800e87947 */ /* 0x000fea000383ffff */
.L_x_326:
[----:B------:R-:W-:-:S00]  /*bcb0*/  BRA `(.L_x_326) ;  /* 0xfffffffc00fc7947 */ /* 0x000fc0000383ffff */
[----:B------:R-:W-:-:S00]  /*bcc0*/  NOP ;  /* 0x0000000000007918 */ /* 0x000fc00000000000 */
        /* <DEDUP_REMOVED lines=11> */
.L_x_327:


//--------------------- .nv.global.init           --------------------------
	.section	.nv.global.init,"aw",@progbits
.nv.global.init:
	.type		$str$22,@object
	.size		$str$22,($str$23 - $str$22)
$str$22:
        /*0000*/ 	.byte	0x6b, 0x5f, 0x74, 0x69, 0x6c, 0x65, 0x5f, 0x63, 0x6f, 0x75, 0x6e, 0x74, 0x20, 0x3e, 0x3d, 0x20
        /*0010*/ 	.byte	0x31, 0x00
	.type		$str$23,@object
	.size		$str$23,(__unnamed_1 - $str$23)
$str$23:
        /*0012*/ 	.byte	0x2f, 0x74, 0x6d, 0x70, 0x2f, 0x63, 0x75, 0x74, 0x6c, 0x61, 0x73, 0x73, 0x5f, 0x73, 0x77, 0x65
        /*0022*/ 	.byte	0x65, 0x70, 0x5f, 0x73, 0x72, 0x63, 0x2f, 0x69, 0x6e, 0x63, 0x6c, 0x75, 0x64, 0x65, 0x2f, 0x63
        /*0032*/ 	.byte	0x75, 0x74, 0x6c, 0x61, 0x73, 0x73, 0x2f, 0x67, 0x65, 0x6d, 0x6d, 0x2f, 0x63, 0x6f, 0x6c, 0x6c
        /*0042*/ 	.byte	0x65, 0x63, 0x74, 0x69, 0x76, 0x65, 0x2f, 0x73, 0x6d, 0x39, 0x30, 0x5f, 0x6d, 0x6d, 0x61, 0x5f
        /*0052*/ 	.byte	0x74, 0x6d, 0x61, 0x5f, 0x67, 0x6d, 0x6d, 0x61, 0x5f, 0x73, 0x73, 0x5f, 0x77, 0x61, 0x72, 0x70
        /*0062*/ 	.byte	0x73, 0x70, 0x65, 0x63, 0x69, 0x61, 0x6c, 0x69, 0x7a, 0x65, 0x64, 0x2e, 0x68, 0x70, 0x70, 0x00
	.type		__unnamed_1,@object
	.size		__unnamed_1,(.L_0 - __unnamed_1)
__unnamed_1:
        /*0072*/ 	.byte	0x76, 0x6f, 0x69, 0x64, 0x20, 0x63, 0x75, 0x74, 0x6c, 0x61, 0x73, 0x73, 0x3a, 0x3a, 0x67, 0x65
        /* <DEDUP_REMOVED lines=179> */
        /*0bb2*/ 	.byte	0x64, 0x65, 0x6e, 0x74, 0x69, 0x74, 0x79, 0x5d, 0x00
.L_0:


//--------------------- .nv.shared._ZN7cutlass13device_kernelINS_4gemm6kernel13GemmUniversalIN4cute5tupleIJiiiiEEENS1_10collective13CollectiveMmaINS1_34MainloopSm90TmaGmmaWarpSpecializedILi5ENS5_IJNS4_1CILi1EEESB_SB_EEENS1_32KernelTmaWarpSpecializedPingpongEEENS5_IJNSA_ILi64EEENSA_ILi256EEENSA_ILi128EEEEEENS_6half_tENS5_IJlSB_lEEESJ_SK_NS4_8TiledMMAINS4_8MMA_AtomIJNS4_4SM904GMMA26MMA_64x256x16_F32F16F16_SSILNSO_5MajorE0ELSQ_0ELNSO_7ScaleInE1ELSR_1EEEEEENS4_6LayoutISC_NS5_IJNSA_ILi0EEESV_SV_EEEEENS5_IJNS4_10UnderscoreESY_SY_EEEEENS4_13SM90_TMA_LOADENS4_14ComposedLayoutINS4_7SwizzleILi3ELi4ELi3EEENS4_18smem_ptr_flag_bitsILi16EEENSU_INS5_IJNSA_ILi8EEESF_EEENS5_IJSF_SB_EEEEEEEvNS4_8identityES11_S1B_vS1C_EENS_8epilogue10collective6detail29Sm90TmaWarpSpecializedAdapterINS1F_15DefaultEpilogueISJ_SK_SK_NS1E_6thread17LinearCombinationISJ_Li1EffLNS1J_9ScaleType4KindE0ELNS_15FloatRoundStyleE2ESJ_EENS1_15EpilogueDefaultEEEEEvvEEEEvNT_6ParamsE --------------------------
	.section	.nv.shared._ZN7cutlass13device_kernelINS_4gemm6kernel13GemmUniversalIN4cute5tupleIJiiiiEEENS1_10collective13CollectiveMmaINS1_34MainloopSm90TmaGmmaWarpSpecializedILi5ENS5_IJNS4_1CILi1EEESB_SB_EEENS1_32KernelTmaWarpSpecializedPingpongEEENS5_IJNSA_ILi64EEENSA_ILi256EEENSA_ILi128EEEEEENS_6half_tENS5_IJlSB_lEEESJ_SK_NS4_8TiledMMAINS4_8MMA_AtomIJNS4_4SM904GMMA26MMA_64x256x16_F32F16F16_SSILNSO_5MajorE0ELSQ_0ELNSO_7ScaleInE1ELSR_1EEEEEENS4_6LayoutISC_NS5_IJNSA_ILi0EEESV_SV_EEEEENS5_IJNS4_10UnderscoreESY_SY_EEEEENS4_13SM90_TMA_LOADENS4_14ComposedLayoutINS4_7SwizzleILi3ELi4ELi3EEENS4_18smem_ptr_flag_bitsILi16EEENSU_INS5_IJNSA_ILi8EEESF_EEENS5_IJSF_SB_EEEEEEEvNS4_8identityES11_S1B_vS1C_EENS_8epilogue10collective6detail29Sm90TmaWarpSpecializedAdapterINS1F_15DefaultEpilogueISJ_SK_SK_NS1E_6thread17LinearCombinationISJ_Li1EffLNS1J_9ScaleType4KindE0ELNS_15FloatRoundStyleE2ESJ_EENS1_15EpilogueDefaultEEEEEvvEEEEvNT_6ParamsE,"aw",@nobits
	.sectionflags	@""
	.align	16
	.zero		1024


//--------------------- .nv.shared.reserved.0     --------------------------
	.section	.nv.shared.reserved.0,"aw",@nobits
	.weak		__nv_reservedSMEM_offset_0_alias
	.size		__nv_reservedSMEM_offset_0_alias, 0, 0
	.other		__nv_reservedSMEM_offset_0_alias,@"STO_CUDA_RESERVED_SHARED STV_DEFAULT"
__nv_reservedSMEM_offset_0_alias:
	.zero		0


//--------------------- .nv.global                --------------------------
	.section	.nv.global,"aw",@nobits
.nv.global:
	.type		_ZN39_INTERNAL_f0e31fa1_4_k_cu_808a39a2_33024cute1_E,@object
	.size		_ZN39_INTERNAL_f0e31fa1_4_k_cu_808a39a2_33024cute1_E,(_ZN39_INTERNAL_f0e31fa1_4_k_cu_808a39a2_33024cuda3std3__45__cpo6cbeginE - _ZN39_INTERNAL_f0e31fa1_4_k_cu_808a39a2_33024cute1_E)
_ZN39_INTERNAL_f0e31fa1_4_k_cu_808a39a2_33024cute1_E:
	.zero		1
	.type		_ZN39_INTERNAL_f0e31fa1_4_k_cu_808a39a2_33024cuda3std3__45__cpo6cbeginE,@object
	.size		_ZN39_INTERNAL_f0e31fa1_4_k_cu_808a39a2_33024cuda3std3__45__cpo6cbeginE,(_ZN39_INTERNAL_f0e31fa1_4_k_cu_808a39a2_33024cuda3std3__48in_placeE - _ZN39_INTERNAL_f0e31fa1_4_k_cu_808a39a2_33024cuda3std3__45__cpo6cbeginE)
_ZN39_INTERNAL_f0e31fa1_4_k_cu_808a39a2_33024cuda3std3__45__cpo6cbeginE:
	.zero		1
	.type		_ZN39_INTERNAL_f0e31fa1_4_k_cu_808a39a2_33024cuda3std3__48in_placeE,@object
	.size		_ZN39_INTERNAL_f0e31fa1_4_k_cu_808a39a2_33024cuda3std3__48in_placeE,(_ZN39_INTERNAL_f0e31fa1_4_k_cu_808a39a2_33024cuda3std6ranges3__45__cpo9iter_moveE - _ZN39_INTERNAL_f0e31fa1_4_k_cu_808a39a2_33024cuda3std3__48in_placeE)
_ZN39_INTERNAL_f0e31fa1_4_k_cu_808a39a2_33024cuda3std3__48in_placeE:
	.zero		1
	.type		_ZN39_INTERNAL_f0e31fa1_4_k_cu_808a39a2_33024cuda3std6ranges3__45__cpo9iter_moveE,@object
	.size		_ZN39_INTERNAL_f0e31fa1_4_k_cu_808a39a2_33024cuda3std6ranges3__45__cpo9iter_moveE,(_ZN39_INTERNAL_f0e31fa1_4_k_cu_808a39a2_33024cuda3std3__45__cpo5beginE - _ZN39_INTERNAL_f0e31fa1_4_k_cu_808a39a2_33024cuda3std6ranges3__45__cpo9iter_moveE)
_ZN39_INTERNAL_f0e31fa1_4_k_cu_808a39a2_33024cuda3std6ranges3__45__cpo9iter_moveE:
	.zero		1
	.type		_ZN39_INTERNAL_f0e31fa1_4_k_cu_808a39a2_33024cuda3std3__45__cpo5beginE,@object
	.size		_ZN39_INTERNAL_f0e31fa1_4_k_cu_808a39a2_33024cuda3std3__45__cpo5beginE,(_ZN39_INTERNAL_f0e31fa1_4_k_cu_808a39a2_33024cuda3std3__441_GLOBAL__N__f0e31fa1_4_k_cu_808a39a2_33026ignoreE - _ZN39_INTERNAL_f0e31fa1_4_k_cu_808a39a2_33024cuda3std3__45__cpo5beginE)
_ZN39_INTERNAL_f0e31fa1_4_k_cu_808a39a2_33024cuda3std3__45__cpo5beginE:
	.zero		1
	.type		_ZN39_INTERNAL_f0e31fa1_4_k_cu_808a39a2_33024cuda3std3__441_GLOBAL__N__f0e31fa1_4_k_cu_808a39a2_33026ignoreE,@object
	.size		_ZN39_INTERNAL_f0e31fa1_4_k_cu_808a39a2_33024cuda3std3__441_GLOBAL__N__f0e31fa1_4_k_cu_808a39a2_33026ignoreE,(_ZN39_INTERNAL_f0e31fa1_4_k_cu_808a39a2_33024cute7productE - _ZN39_INTERNAL_f0e31fa1_4_k_cu_808a39a2_33024cuda3std3__441_GLOBAL__N__f0e31fa1_4_k_cu_808a39a2_33026ignoreE)
_ZN39_INTERNAL_f0e31fa1_4_k_cu_808a39a2_33024cuda3std3__441_GLOBAL__N__f0e31fa1_4_k_cu_808a39a2_33026ignoreE:
	.zero		1
	.type		_ZN39_INTERNAL_f0e31fa1_4_k_cu_808a39a2_33024cute7productE,@object
	.size		_ZN39_INTERNAL_f0e31fa1_4_k_cu_808a39a2_33024cute7productE,(_ZN39_INTERNAL_f0e31fa1_4_k_cu_808a39a2_33024cuda3std3__45__cpo3endE - _ZN39_INTERNAL_f0e31fa1_4_k_cu_808a39a2_33024cute7productE)
_ZN39_INTERNAL_f0e31fa1_4_k_cu_808a39a2_33024cute7productE:
	.zero		1
	.type		_ZN39_INTERNAL_f0e31fa1_4_k_cu_808a39a2_33024cuda3std3__45__cpo3endE,@object
	.size		_ZN39_INTERNAL_f0e31fa1_4_k_cu_808a39a2_33024cuda3std3__45__cpo3endE,(_ZN39_INTERNAL_f0e31fa1_4_k_cu_808a39a2_33024cuda3std3__419piecewise_constructE - _ZN39_INTERNAL_f0e31fa1_4_k_cu_808a39a2_33024cuda3std3__45__cpo3endE)
_ZN39_INTERNAL_f0e31fa1_4_k_cu_808a39a2_33024cuda3std3__45__cpo3endE:
	.zero		1
	.type		_ZN39_INTERNAL_f0e31fa1_4_k_cu_808a39a2_33024cuda3std3__419piecewise_constructE,@object
	.size		_ZN39_INTERNAL_f0e31fa1_4_k_cu_808a39a2_33024cuda3std3__419piecewise_constructE,(_ZN39_INTERNAL_f0e31fa1_4_k_cu_808a39a2_33024cuda3std3__45__cpo4cendE - _ZN39_INTERNAL_f0e31fa1_4_k_cu_808a39a2_33024cuda3std3__419piecewise_constructE)
_ZN39_INTERNAL_f0e31fa1_4_k_cu_808a39a2_33024cuda3std3__419piecewise_constructE:
	.zero		1
	.type		_ZN39_INTERNAL_f0e31fa1_4_k_cu_808a39a2_33024cuda3std3__45__cpo4cendE,@object
	.size		_ZN39_INTERNAL_f0e31fa1_4_k_cu_808a39a2_33024cuda3std3__45__cpo4cendE,(_ZN39_INTERNAL_f0e31fa1_4_k_cu_808a39a2_33024cuda3std6ranges3__45__cpo4swapE - _ZN39_INTERNAL_f0e31fa1_4_k_cu_808a39a2_33024cuda3std3__45__cpo4cendE)
_ZN39_INTERNAL_f0e31fa1_4_k_cu_808a39a2_33024cuda3std3__45__cpo4cendE:
	.zero		1
	.type		_ZN39_INTERNAL_f0e31fa1_4_k_cu_808a39a2_33024cuda3std6ranges3__45__cpo4swapE,@object
	.size		_ZN39_INTERNAL_f0e31fa1_4_k_cu_808a39a2_33024cuda3std6ranges3__45__cpo4swapE,(.L_8 - _ZN39_INTERNAL_f0e31fa1_4_k_cu_808a39a2_33024cuda3std6ranges3__45__cpo4swapE)
_ZN39_INTERNAL_f0e31fa1_4_k_cu_808a39a2_33024cuda3std6ranges3__45__cpo4swapE:
	.zero		1
.L_8:


//--------------------- .nv.constant0._ZN7cutlass13device_kernelINS_4gemm6kernel13GemmUniversalIN4cute5tupleIJiiiiEEENS1_10collective13CollectiveMmaINS1_34MainloopSm90TmaGmmaWarpSpecializedILi5ENS5_IJNS4_1CILi1EEESB_SB_EEENS1_32KernelTmaWarpSpecializedPingpongEEENS5_IJNSA_ILi64EEENSA_ILi256EEENSA_ILi128EEEEEENS_6half_tENS5_IJlSB_lEEESJ_SK_NS4_8TiledMMAINS4_8MMA_AtomIJNS4_4SM904GMMA26MMA_64x256x16_F32F16F16_SSILNSO_5MajorE0ELSQ_0ELNSO_7ScaleInE1ELSR_1EEEEEENS4_6LayoutISC_NS5_IJNSA_ILi0EEESV_SV_EEEEENS5_IJNS4_10UnderscoreESY_SY_EEEEENS4_13SM90_TMA_LOADENS4_14ComposedLayoutINS4_7SwizzleILi3ELi4ELi3EEENS4_18smem_ptr_flag_bitsILi16EEENSU_INS5_IJNSA_ILi8EEESF_EEENS5_IJSF_SB_EEEEEEEvNS4_8identityES11_S1B_vS1C_EENS_8epilogue10collective6detail29Sm90TmaWarpSpecializedAdapterINS1F_15DefaultEpilogueISJ_SK_SK_NS1E_6thread17LinearCombinationISJ_Li1EffLNS1J_9ScaleType4KindE0ELNS_15FloatRoundStyleE2ESJ_EENS1_15EpilogueDefaultEEEEEvvEEEEvNT_6ParamsE --------------------------
	.section	.nv.constant0._ZN7cutlass13device_kernelINS_4gemm6kernel13GemmUniversalIN4cute5tupleIJiiiiEEENS1_10collective13CollectiveMmaINS1_34MainloopSm90TmaGmmaWarpSpecializedILi5ENS5_IJNS4_1CILi1EEESB_SB_EEENS1_32KernelTmaWarpSpecializedPingpongEEENS5_IJNSA_ILi64EEENSA_ILi256EEENSA_ILi128EEEEEENS_6half_tENS5_IJlSB_lEEESJ_SK_NS4_8TiledMMAINS4_8MMA_AtomIJNS4_4SM904GMMA26MMA_64x256x16_F32F16F16_SSILNSO_5MajorE0ELSQ_0ELNSO_7ScaleInE1ELSR_1EEEEEENS4_6LayoutISC_NS5_IJNSA_ILi0EEESV_SV_EEEEENS5_IJNS4_10UnderscoreESY_SY_EEEEENS4_13SM90_TMA_LOADENS4_14ComposedLayoutINS4_7SwizzleILi3ELi4ELi3EEENS4_18smem_ptr_flag_bitsILi16EEENSU_INS5_IJNSA_ILi8EEESF_EEENS5_IJSF_SB_EEEEEEEvNS4_8identityES11_S1B_vS1C_EENS_8epilogue10collective6detail29Sm90TmaWarpSpecializedAdapterINS1F_15DefaultEpilogueISJ_SK_SK_NS1E_6thread17LinearCombinationISJ_Li1EffLNS1J_9ScaleType4KindE0ELNS_15FloatRoundStyleE2ESJ_EENS1_15EpilogueDefaultEEEEEvvEEEEvNT_6ParamsE,"a",@progbits
	.sectionflags	@""
	.align	4
.nv.constant0._ZN7cutlass13device_kernelINS_4gemm6kernel13GemmUniversalIN4cute5tupleIJiiiiEEENS1_10collective13CollectiveMmaINS1_34MainloopSm90TmaGmmaWarpSpecializedILi5ENS5_IJNS4_1CILi1EEESB_SB_EEENS1_32KernelTmaWarpSpecializedPingpongEEENS5_IJNSA_ILi64EEENSA_ILi256EEENSA_ILi128EEEEEENS_6half_tENS5_IJlSB_lEEESJ_SK_NS4_8TiledMMAINS4_8MMA_AtomIJNS4_4SM904GMMA26MMA_64x256x16_F32F16F16_SSILNSO_5MajorE0ELSQ_0ELNSO_7ScaleInE1ELSR_1EEEEEENS4_6LayoutISC_NS5_IJNSA_ILi0EEESV_SV_EEEEENS5_IJNS4_10UnderscoreESY_SY_EEEEENS4_13SM90_TMA_LOADENS4_14ComposedLayoutINS4_7SwizzleILi3ELi4ELi3EEENS4_18smem_ptr_flag_bitsILi16EEENSU_INS5_IJNSA_ILi8EEESF_EEENS5_IJSF_SB_EEEEEEEvNS4_8identityES11_S1B_vS1C_EENS_8epilogue10collective6detail29Sm90TmaWarpSpecializedAdapterINS1F_15DefaultEpilogueISJ_SK_SK_NS1E_6thread17LinearCombinationISJ_Li1EffLNS1J_9ScaleType4KindE0ELNS_15FloatRoundStyleE2ESJ_EENS1_15EpilogueDefaultEEEEEvvEEEEvNT_6ParamsE:
	.zero		1664


//--------------------- SYMBOLS --------------------------

	.type		.nv.reservedSmem.offset0,@object
	.size		.nv.reservedSmem.offset0,0x4
	.type		__assertfail,@function
